	.target	sm_100a

	.elftype	@"ET_EXEC"


//--------------------- .note.nv.tkinfo           --------------------------
	.section	.note.nv.tkinfo,"",@"SHT_NOTE"
	.sectionflags	@"SHF_NOTE_NV_TKINFO"
	.tkinfo
        /*0018*/ 	.word	0x00000002
        /*0030*/ 	.string	""
        /*0030*/ 	.string	"ptxas"
        /*0030*/ 	.string	"Cuda compilation tools, release 13.0, V13.0.88"
        /*0030*/ 	.string	"Build cuda_13.0.r13.0/compiler.36424714_0"
        /*0030*/ 	.string	"-arch sm_100a -m 64 "



//--------------------- .note.nv.cuinfo           --------------------------
	.section	.note.nv.cuinfo,"",@"SHT_NOTE"
	.sectionflags	@"SHF_NOTE_NV_CUINFO"
        /*0018*/ 	.short	0x0002
        /*001a*/ 	.short	0x0064
        /*001c*/ 	.short	0x0082
	.zero		2


//--------------------- .nv.info                  --------------------------
	.section	.nv.info,"",@"SHT_CUDA_INFO"
	.align	4


	//----- nvinfo : EIATTR_REGCOUNT
	.align		4
        /*0000*/ 	.byte	0x04, 0x2f
        /*0002*/ 	.short	(.L_20 - .L_19)
	.align		4
.L_19:
        /*0004*/ 	.word	index@(_ZN7cutlass13device_kernelINS_4gemm6kernel13GemmUniversalIN4cute5tupleIJiiiiEEENS1_10collective13CollectiveMmaINS1_35MainloopSm100TmaUmmaWarpSpecializedILi14ELi2ELi2ENS5_IJNS4_1CILi1EEESB_SB_EEEEENS5_IJNSA_ILi128EEENSA_ILi256EEENSA_ILi32EEEEEEaNS5_IJlSB_lEEEaSI_NS4_8TiledMMAINS4_8MMA_AtomIJNS4_15SM100_MMA_S8_SSIaaiLi128ELi256ELNS4_4UMMA5MajorE0ELSN_0ELNSM_8SaturateE0EEEEEENS4_6LayoutISC_NS5_IJNSA_ILi0EEESS_SS_EEEEENS5_IJNS4_10UnderscoreESV_SV_EEEEENS4_13SM90_TMA_LOADENS4_14ComposedLayoutINS4_7SwizzleILi1ELi4ELi3EEENS4_18smem_ptr_flag_bitsILi8EEENSR_INS5_IJNSA_ILi8EEESG_EEENS5_IJSG_SB_EEEEEEEvNS4_8identityESY_S18_vS19_EENS_8epilogue10collective18CollectiveEpilogueINS1B_23Sm100TmaWarpSpecializedILi4ELi2ELi64ELb0ELb0EEEJSH_NS5_IJNSR_ISE_SB_EENSR_INSA_ILi64EEESB_EEEEEaSI_aSI_NS1B_6fusion15FusionCallbacksIS1F_NS1K_17LinearCombinationIaiaiLNS_15FloatRoundStyleE2EEESH_S1J_JEEENS4_5SM1004TMEM4LOAD26SM100_TMEM_LOAD_32dp32b64xESY_NSZ_INS10_ILi2ELi4ELi3EEES13_NSR_INS5_IJS14_S1H_EEENS5_IJS1H_SB_EEEEEEENS4_39AutoVectorizingCopyWithAssumedAlignmentILi128EEENS4_14SM90_TMA_STOREES1Y_S20_S20_EEEvvEEEEvNT_6ParamsE)
        /*0008*/ 	.word	0x000000af


	//----- nvinfo : EIATTR_FRAME_SIZE
	.align		4
.L_20:
        /*000c*/ 	.byte	0x04, 0x11
        /*000e*/ 	.short	(.L_22 - .L_21)
	.align		4
.L_21:
        /*0010*/ 	.word	index@($__internal_2_$__cuda_sm10x_tcgen05_guardrail_trap_unallocated_columns_being_dealloced)
        /*0014*/ 	.word	0x00000000


	//----- nvinfo : EIATTR_FRAME_SIZE
	.align		4
.L_22:
        /*0018*/ 	.byte	0x04, 0x11
        /*001a*/ 	.short	(.L_24 - .L_23)
	.align		4
.L_23:
        /*001c*/ 	.word	index@($__internal_1_$__cuda_sm10x_tcgen05_guardrail_trap_phase_invalid_during_alloc)
        /*0020*/ 	.word	0x00000000


	//----- nvinfo : EIATTR_FRAME_SIZE
	.align		4
.L_24:
        /*0024*/ 	.byte	0x04, 0x11
        /*0026*/ 	.short	(.L_26 - .L_25)
	.align		4
.L_25:
        /*0028*/ 	.word	index@($__internal_0_$__cuda_sm10x_tcgen05_guardrail_trap_col_being_dealloced_not_returned_by_alloc)
        /*002c*/ 	.word	0x00000000


	//----- nvinfo : EIATTR_FRAME_SIZE
	.align		4
.L_26:
        /*0030*/ 	.byte	0x04, 0x11
        /*0032*/ 	.short	(.L_28 - .L_27)
	.align		4
.L_27:
        /*0034*/ 	.word	index@(_ZN7cutlass13device_kernelINS_4gemm6kernel13GemmUniversalIN4cute5tupleIJiiiiEEENS1_10collective13CollectiveMmaINS1_35MainloopSm100TmaUmmaWarpSpecializedILi14ELi2ELi2ENS5_IJNS4_1CILi1EEESB_SB_EEEEENS5_IJNSA_ILi128EEENSA_ILi256EEENSA_ILi32EEEEEEaNS5_IJlSB_lEEEaSI_NS4_8TiledMMAINS4_8MMA_AtomIJNS4_15SM100_MMA_S8_SSIaaiLi128ELi256ELNS4_4UMMA5MajorE0ELSN_0ELNSM_8SaturateE0EEEEEENS4_6LayoutISC_NS5_IJNSA_ILi0EEESS_SS_EEEEENS5_IJNS4_10UnderscoreESV_SV_EEEEENS4_13SM90_TMA_LOADENS4_14ComposedLayoutINS4_7SwizzleILi1ELi4ELi3EEENS4_18smem_ptr_flag_bitsILi8EEENSR_INS5_IJNSA_ILi8EEESG_EEENS5_IJSG_SB_EEEEEEEvNS4_8identityESY_S18_vS19_EENS_8epilogue10collective18CollectiveEpilogueINS1B_23Sm100TmaWarpSpecializedILi4ELi2ELi64ELb0ELb0EEEJSH_NS5_IJNSR_ISE_SB_EENSR_INSA_ILi64EEESB_EEEEEaSI_aSI_NS1B_6fusion15FusionCallbacksIS1F_NS1K_17LinearCombinationIaiaiLNS_15FloatRoundStyleE2EEESH_S1J_JEEENS4_5SM1004TMEM4LOAD26SM100_TMEM_LOAD_32dp32b64xESY_NSZ_INS10_ILi2ELi4ELi3EEES13_NSR_INS5_IJS14_S1H_EEENS5_IJS1H_SB_EEEEEEENS4_39AutoVectorizingCopyWithAssumedAlignmentILi128EEENS4_14SM90_TMA_STOREES1Y_S20_S20_EEEvvEEEEvNT_6ParamsE)
        /*0038*/ 	.word	0x00000000


	//----- nvinfo : EIATTR_MIN_STACK_SIZE
	.align		4
.L_28:
        /*003c*/ 	.byte	0x04, 0x12
        /*003e*/ 	.short	(.L_30 - .L_29)
	.align		4
.L_29:
        /*0040*/ 	.word	index@(_ZN7cutlass13device_kernelINS_4gemm6kernel13GemmUniversalIN4cute5tupleIJiiiiEEENS1_10collective13CollectiveMmaINS1_35MainloopSm100TmaUmmaWarpSpecializedILi14ELi2ELi2ENS5_IJNS4_1CILi1EEESB_SB_EEEEENS5_IJNSA_ILi128EEENSA_ILi256EEENSA_ILi32EEEEEEaNS5_IJlSB_lEEEaSI_NS4_8TiledMMAINS4_8MMA_AtomIJNS4_15SM100_MMA_S8_SSIaaiLi128ELi256ELNS4_4UMMA5MajorE0ELSN_0ELNSM_8SaturateE0EEEEEENS4_6LayoutISC_NS5_IJNSA_ILi0EEESS_SS_EEEEENS5_IJNS4_10UnderscoreESV_SV_EEEEENS4_13SM90_TMA_LOADENS4_14ComposedLayoutINS4_7SwizzleILi1ELi4ELi3EEENS4_18smem_ptr_flag_bitsILi8EEENSR_INS5_IJNSA_ILi8EEESG_EEENS5_IJSG_SB_EEEEEEEvNS4_8identityESY_S18_vS19_EENS_8epilogue10collective18CollectiveEpilogueINS1B_23Sm100TmaWarpSpecializedILi4ELi2ELi64ELb0ELb0EEEJSH_NS5_IJNSR_ISE_SB_EENSR_INSA_ILi64EEESB_EEEEEaSI_aSI_NS1B_6fusion15FusionCallbacksIS1F_NS1K_17LinearCombinationIaiaiLNS_15FloatRoundStyleE2EEESH_S1J_JEEENS4_5SM1004TMEM4LOAD26SM100_TMEM_LOAD_32dp32b64xESY_NSZ_INS10_ILi2ELi4ELi3EEES13_NSR_INS5_IJS14_S1H_EEENS5_IJS1H_SB_EEEEEEENS4_39AutoVectorizingCopyWithAssumedAlignmentILi128EEENS4_14SM90_TMA_STOREES1Y_S20_S20_EEEvvEEEEvNT_6ParamsE)
        /*0044*/ 	.word	0x00000000
.L_30:


//--------------------- .nv.compat                --------------------------
	.section	.nv.compat,"",@"SHT_CUDA_COMPAT_INFO"
	.align	4
        /*0000*/ 	.byte	0x02, 0x09, 0x01, 0x00, 0x02, 0x02, 0x03, 0x00, 0x02, 0x05, 0x06, 0x00, 0x03, 0x07, 0x01, 0x01
        /*0010*/ 	.byte	0x02, 0x03, 0x01, 0x00, 0x02, 0x06, 0x01, 0x00, 0x04, 0x0b, 0x08, 0x00, 0x01, 0x00, 0x00, 0x00
        /*0020*/ 	.byte	0x00, 0x00, 0x00, 0x00


//--------------------- .nv.info._ZN7cutlass13device_kernelINS_4gemm6kernel13GemmUniversalIN4cute5tupleIJiiiiEEENS1_10collective13CollectiveMmaINS1_35MainloopSm100TmaUmmaWarpSpecializedILi14ELi2ELi2ENS5_IJNS4_1CILi1EEESB_SB_EEEEENS5_IJNSA_ILi128EEENSA_ILi256EEENSA_ILi32EEEEEEaNS5_IJlSB_lEEEaSI_NS4_8TiledMMAINS4_8MMA_AtomIJNS4_15SM100_MMA_S8_SSIaaiLi128ELi256ELNS4_4UMMA5MajorE0ELSN_0ELNSM_8SaturateE0EEEEEENS4_6LayoutISC_NS5_IJNSA_ILi0EEESS_SS_EEEEENS5_IJNS4_10UnderscoreESV_SV_EEEEENS4_13SM90_TMA_LOADENS4_14ComposedLayoutINS4_7SwizzleILi1ELi4ELi3EEENS4_18smem_ptr_flag_bitsILi8EEENSR_INS5_IJNSA_ILi8EEESG_EEENS5_IJSG_SB_EEEEEEEvNS4_8identityESY_S18_vS19_EENS_8epilogue10collective18CollectiveEpilogueINS1B_23Sm100TmaWarpSpecializedILi4ELi2ELi64ELb0ELb0EEEJSH_NS5_IJNSR_ISE_SB_EENSR_INSA_ILi64EEESB_EEEEEaSI_aSI_NS1B_6fusion15FusionCallbacksIS1F_NS1K_17LinearCombinationIaiaiLNS_15FloatRoundStyleE2EEESH_S1J_JEEENS4_5SM1004TMEM4LOAD26SM100_TMEM_LOAD_32dp32b64xESY_NSZ_INS10_ILi2ELi4ELi3EEES13_NSR_INS5_IJS14_S1H_EEENS5_IJS1H_SB_EEEEEEENS4_39AutoVectorizingCopyWithAssumedAlignmentILi128EEENS4_14SM90_TMA_STOREES1Y_S20_S20_EEEvvEEEEvNT_6ParamsE --------------------------
	.section	.nv.info._ZN7cutlass13device_kernelINS_4gemm6kernel13GemmUniversalIN4cute5tupleIJiiiiEEENS1_10collective13CollectiveMmaINS1_35MainloopSm100TmaUmmaWarpSpecializedILi14ELi2ELi2ENS5_IJNS4_1CILi1EEESB_SB_EEEEENS5_IJNSA_ILi128EEENSA_ILi256EEENSA_ILi32EEEEEEaNS5_IJlSB_lEEEaSI_NS4_8TiledMMAINS4_8MMA_AtomIJNS4_15SM100_MMA_S8_SSIaaiLi128ELi256ELNS4_4UMMA5MajorE0ELSN_0ELNSM_8SaturateE0EEEEEENS4_6LayoutISC_NS5_IJNSA_ILi0EEESS_SS_EEEEENS5_IJNS4_10UnderscoreESV_SV_EEEEENS4_13SM90_TMA_LOADENS4_14ComposedLayoutINS4_7SwizzleILi1ELi4ELi3EEENS4_18smem_ptr_flag_bitsILi8EEENSR_INS5_IJNSA_ILi8EEESG_EEENS5_IJSG_SB_EEEEEEEvNS4_8identityESY_S18_vS19_EENS_8epilogue10collective18CollectiveEpilogueINS1B_23Sm100TmaWarpSpecializedILi4ELi2ELi64ELb0ELb0EEEJSH_NS5_IJNSR_ISE_SB_EENSR_INSA_ILi64EEESB_EEEEEaSI_aSI_NS1B_6fusion15FusionCallbacksIS1F_NS1K_17LinearCombinationIaiaiLNS_15FloatRoundStyleE2EEESH_S1J_JEEENS4_5SM1004TMEM4LOAD26SM100_TMEM_LOAD_32dp32b64xESY_NSZ_INS10_ILi2ELi4ELi3EEES13_NSR_INS5_IJS14_S1H_EEENS5_IJS1H_SB_EEEEEEENS4_39AutoVectorizingCopyWithAssumedAlignmentILi128EEENS4_14SM90_TMA_STOREES1Y_S20_S20_EEEvvEEEEvNT_6ParamsE,"",@"SHT_CUDA_INFO"
	.sectionflags	@""
	.align	4


	//----- nvinfo : EIATTR_CUDA_API_VERSION
	.align		4
        /*0000*/ 	.byte	0x04, 0x37
        /*0002*/ 	.short	(.L_32 - .L_31)
.L_31:
        /*0004*/ 	.word	0x00000082


	//----- nvinfo : EIATTR_KPARAM_INFO
	.align		4
.L_32:
        /*0008*/ 	.byte	0x04, 0x17
        /*000a*/ 	.short	(.L_34 - .L_33)
.L_33:
        /*000c*/ 	.word	0x00000000
        /*0010*/ 	.short	0x0000
        /*0012*/ 	.short	0x0000
        /*0014*/ 	.byte	0x00, 0xf0, 0x01, 0x20


	//----- nvinfo : EIATTR_AT_ENTRY_FRAGMENTS
	.align		4
.L_34:
        /*0018*/ 	.byte	0x04, 0x4f
        /*001a*/ 	.short	(.L_36 - .L_35)


	//   ....[0]....
.L_35:
        /*001c*/ 	.word	0x00000006


	//----- nvinfo : EIATTR_RESERVED_SMEM_USED
	.align		4
.L_36:
        /*0020*/ 	.byte	0x01, 0x41
	.zero		2


	//----- nvinfo : EIATTR_SPARSE_MMA_MASK
	.align		4
        /*0024*/ 	.byte	0x03, 0x50
        /*0026*/ 	.short	0x0000


	//----- nvinfo : EIATTR_TCGEN05_1CTA_USED
	.align		4
        /*0028*/ 	.byte	0x01, 0x51
	.zero		2


	//----- nvinfo : EIATTR_MAXREG_COUNT
	.align		4
        /*002c*/ 	.byte	0x03, 0x1b
        /*002e*/ 	.short	0x00ff


	//----- nvinfo : EIATTR_NUM_BARRIERS
	.align		4
        /*0030*/ 	.byte	0x02, 0x4c
        /*0032*/ 	.byte	0x07
	.zero		1


	//----- nvinfo : EIATTR_EXTERNS
	.align		4
        /*0034*/ 	.byte	0x04, 0x0f
        /*0036*/ 	.short	(.L_38 - .L_37)


	//   ....[0]....
	.align		4
.L_37:
        /*0038*/ 	.word	index@(__assertfail)


	//----- nvinfo : EIATTR_MERCURY_ISA_VERSION
	.align		4
.L_38:
        /*003c*/ 	.byte	0x03, 0x5f
        /*003e*/ 	.short	0x0101


	//----- nvinfo : EIATTR_INT_WARP_WIDE_INSTR_OFFSETS
	.align		4
        /*0040*/ 	.byte	0x04, 0x31
        /*0042*/ 	.short	(.L_40 - .L_39)


	//   ....[0]....
.L_39:
        /*0044*/ 	.word	0x00001f20


	//   ....[1]....
        /*0048*/ 	.word	0x00003ca0


	//   ....[2]....
        /*004c*/ 	.word	0x00003cc0


	//   ....[3]....
        /*0050*/ 	.word	0x00003cf0


	//   ....[4]....
        /*0054*/ 	.word	0x00004630


	//   ....[5]....
        /*0058*/ 	.word	0x000046a0


	//   ....[6]....
        /*005c*/ 	.word	0x00004780


	//   ....[7]....
        /*0060*/ 	.word	0x00004800


	//   ....[8]....
        /*0064*/ 	.word	0x00004910


	//   ....[9]....
        /*0068*/ 	.word	0x000049a0


	//   ....[10]....
        /*006c*/ 	.word	0x00004b80


	//   ....[11]....
        /*0070*/ 	.word	0x00004ce0


	//----- nvinfo : EIATTR_COOP_GROUP_MASK_REGIDS
	.align		4
.L_40:
        /*0074*/ 	.byte	0x04, 0x29
        /*0076*/ 	.short	(.L_42 - .L_41)


	//   ....[0]....
.L_41:
        /*0078*/ 	.word	0xffffffff


	//   ....[1]....
        /*007c*/ 	.word	0xffffffff


	//   ....[2]....
        /*0080*/ 	.word	0xffffffff


	//   ....[3]....
        /*0084*/ 	.word	0xffffffff


	//   ....[4]....
        /*0088*/ 	.word	0xffffffff


	//   ....[5]....
        /*008c*/ 	.word	0xffffffff


	//   ....[6]....
        /*0090*/ 	.word	0xffffffff


	//   ....[7]....
        /*0094*/ 	.word	0xffffffff


	//   ....[8]....
        /*0098*/ 	.word	0xffffffff


	//   ....[9]....
        /*009c*/ 	.word	0xffffffff


	//   ....[10]....
        /*00a0*/ 	.word	0xffffffff


	//   ....[11]....
        /*00a4*/ 	.word	0xffffffff


	//   ....[12]....
        /*00a8*/ 	.word	0xffffffff


	//----- nvinfo : EIATTR_COOP_GROUP_INSTR_OFFSETS
	.align		4
.L_42:
        /*00ac*/ 	.byte	0x04, 0x28
        /*00ae*/ 	.short	(.L_44 - .L_43)


	//   ....[0]....
.L_43:
        /*00b0*/ 	.word	0x00000090


	//   ....[1]....
        /*00b4*/ 	.word	0x000004d0


	//   ....[2]....
        /*00b8*/ 	.word	0x000007b0


	//   ....[3]....
        /*00bc*/ 	.word	0x00000950


	//   ....[4]....
        /*00c0*/ 	.word	0x00000a50


	//   ....[5]....
        /*00c4*/ 	.word	0x00000bc0


	//   ....[6]....
        /*00c8*/ 	.word	0x00000d20


	//   ....[7]....
        /*00cc*/ 	.word	0x00001e00


	//   ....[8]....
        /*00d0*/ 	.word	0x00003180


	//   ....[9]....
        /*00d4*/ 	.word	0x00003390


	//   ....[10]....
        /*00d8*/ 	.word	0x000033c0


	//   ....[11]....
        /*00dc*/ 	.word	0x00003b80


	//   ....[12]....
        /*00e0*/ 	.word	0x00003db0


	//----- nvinfo : EIATTR_VRC_CTA_INIT_COUNT
	.align		4
.L_44:
        /*00e4*/ 	.byte	0x02, 0x4a
        /*00e6*/ 	.byte	0x80
	.zero		1


	//----- nvinfo : EIATTR_SYSCALL_OFFSETS
	.align		4
        /*00e8*/ 	.byte	0x04, 0x46
        /*00ea*/ 	.short	(.L_46 - .L_45)


	//   ....[0]....
.L_45:
        /*00ec*/ 	.word	0x00005760


	//   ....[1]....
        /*00f0*/ 	.word	0x000058a0


	//   ....[2]....
        /*00f4*/ 	.word	0x00006100


	//   ....[3]....
        /*00f8*/ 	.word	0x00007700


	//   ....[4]....
        /*00fc*/ 	.word	0x00008ca0


	//   ....[5]....
        /*0100*/ 	.word	0x0000a270


	//----- nvinfo : EIATTR_MBARRIER_INSTR_OFFSETS
	.align		4
.L_46:
        /*0104*/ 	.byte	0x04, 0x39
        /*0106*/ 	.short	(.L_48 - .L_47)


	//   ....[0]....
.L_47:
        /*0108*/ 	.word	0x000005d0
        /*010c*/ 	.word	0x000000ff
        /*0110*/ 	.word	0x00000000
        /*0114*/ 	.short	0x0100
        /*0116*/ 	.byte	0x05
	.zero		1


	//   ....[1]....
        /*0118*/ 	.word	0x000005e0
        /*011c*/ 	.word	0x000000ff
        /*0120*/ 	.word	0x00000070
        /*0124*/ 	.short	0x0100
        /*0126*/ 	.byte	0x05
	.zero		1


	//   ....[2]....
        /*0128*/ 	.word	0x000005f0
        /*012c*/ 	.word	0x000000ff
        /*0130*/ 	.word	0x00000008
        /*0134*/ 	.short	0x0100
        /*0136*/ 	.byte	0x05
	.zero		1


	//   ....[3]....
        /*0138*/ 	.word	0x00000600
        /*013c*/ 	.word	0x000000ff
        /*0140*/ 	.word	0x00000078
        /*0144*/ 	.short	0x0100
        /*0146*/ 	.byte	0x05
	.zero		1


	//   ....[4]....
        /*0148*/ 	.word	0x00000610
        /*014c*/ 	.word	0x000000ff
        /*0150*/ 	.word	0x00000010
        /*0154*/ 	.short	0x0100
        /*0156*/ 	.byte	0x05
	.zero		1


	//   ....[5]....
        /*0158*/ 	.word	0x00000620
        /*015c*/ 	.word	0x000000ff
        /*0160*/ 	.word	0x00000080
        /*0164*/ 	.short	0x0100
        /*0166*/ 	.byte	0x05
	.zero		1


	//   ....[6]....
        /*0168*/ 	.word	0x00000630
        /*016c*/ 	.word	0x000000ff
        /*0170*/ 	.word	0x00000018
        /*0174*/ 	.short	0x0100
        /*0176*/ 	.byte	0x05
	.zero		1


	//   ....[7]....
        /*0178*/ 	.word	0x00000640
        /*017c*/ 	.word	0x000000ff
        /*0180*/ 	.word	0x00000088
        /*0184*/ 	.short	0x0100
        /*0186*/ 	.byte	0x05
	.zero		1


	//   ....[8]....
        /*0188*/ 	.word	0x00000650
        /*018c*/ 	.word	0x000000ff
        /*0190*/ 	.word	0x00000020
        /*0194*/ 	.short	0x0100
        /*0196*/ 	.byte	0x05
	.zero		1


	//   ....[9]....
        /*0198*/ 	.word	0x00000660
        /*019c*/ 	.word	0x000000ff
        /*01a0*/ 	.word	0x00000090
        /*01a4*/ 	.short	0x0100
        /*01a6*/ 	.byte	0x05
	.zero		1


	//   ....[10]....
        /*01a8*/ 	.word	0x00000670
        /*01ac*/ 	.word	0x000000ff
        /*01b0*/ 	.word	0x00000028
        /*01b4*/ 	.short	0x0100
        /*01b6*/ 	.byte	0x05
	.zero		1


	//   ....[11]....
        /*01b8*/ 	.word	0x00000680
        /*01bc*/ 	.word	0x000000ff
        /*01c0*/ 	.word	0x00000098
        /*01c4*/ 	.short	0x0100
        /*01c6*/ 	.byte	0x05
	.zero		1


	//   ....[12]....
        /*01c8*/ 	.word	0x00000690
        /*01cc*/ 	.word	0x000000ff
        /*01d0*/ 	.word	0x00000030
        /*01d4*/ 	.short	0x0100
        /*01d6*/ 	.byte	0x05
	.zero		1


	//   ....[13]....
        /*01d8*/ 	.word	0x000006a0
        /*01dc*/ 	.word	0x000000ff
        /*01e0*/ 	.word	0x000000a0
        /*01e4*/ 	.short	0x0100
        /*01e6*/ 	.byte	0x05
	.zero		1


	//   ....[14]....
        /*01e8*/ 	.word	0x000006b0
        /*01ec*/ 	.word	0x000000ff
        /*01f0*/ 	.word	0x00000038
        /*01f4*/ 	.short	0x0100
        /*01f6*/ 	.byte	0x05
	.zero		1


	//   ....[15]....
        /*01f8*/ 	.word	0x000006c0
        /*01fc*/ 	.word	0x000000ff
        /*0200*/ 	.word	0x000000a8
        /*0204*/ 	.short	0x0100
        /*0206*/ 	.byte	0x05
	.zero		1


	//   ....[16]....
        /*0208*/ 	.word	0x000006d0
        /*020c*/ 	.word	0x000000ff
        /*0210*/ 	.word	0x00000040
        /*0214*/ 	.short	0x0100
        /*0216*/ 	.byte	0x05
	.zero		1


	//   ....[17]....
        /*0218*/ 	.word	0x000006e0
        /*021c*/ 	.word	0x000000ff
        /*0220*/ 	.word	0x000000b0
        /*0224*/ 	.short	0x0100
        /*0226*/ 	.byte	0x05
	.zero		1


	//   ....[18]....
        /*0228*/ 	.word	0x000006f0
        /*022c*/ 	.word	0x000000ff
        /*0230*/ 	.word	0x00000048
        /*0234*/ 	.short	0x0100
        /*0236*/ 	.byte	0x05
	.zero		1


	//   ....[19]....
        /*0238*/ 	.word	0x00000700
        /*023c*/ 	.word	0x000000ff
        /*0240*/ 	.word	0x000000b8
        /*0244*/ 	.short	0x0100
        /*0246*/ 	.byte	0x05
	.zero		1


	//   ....[20]....
        /*0248*/ 	.word	0x00000710
        /*024c*/ 	.word	0x000000ff
        /*0250*/ 	.word	0x00000050
        /*0254*/ 	.short	0x0100
        /*0256*/ 	.byte	0x05
	.zero		1


	//   ....[21]....
        /*0258*/ 	.word	0x00000720
        /*025c*/ 	.word	0x000000ff
        /*0260*/ 	.word	0x000000c0
        /*0264*/ 	.short	0x0100
        /*0266*/ 	.byte	0x05
	.zero		1


	//   ....[22]....
        /*0268*/ 	.word	0x00000730
        /*026c*/ 	.word	0x000000ff
        /*0270*/ 	.word	0x00000058
        /*0274*/ 	.short	0x0100
        /*0276*/ 	.byte	0x05
	.zero		1


	//   ....[23]....
        /*0278*/ 	.word	0x00000740
        /*027c*/ 	.word	0x000000ff
        /*0280*/ 	.word	0x000000c8
        /*0284*/ 	.short	0x0100
        /*0286*/ 	.byte	0x05
	.zero		1


	//   ....[24]....
        /*0288*/ 	.word	0x00000750
        /*028c*/ 	.word	0x000000ff
        /*0290*/ 	.word	0x00000060
        /*0294*/ 	.short	0x0100
        /*0296*/ 	.byte	0x05
	.zero		1


	//   ....[25]....
        /*0298*/ 	.word	0x00000760
        /*029c*/ 	.word	0x000000ff
        /*02a0*/ 	.word	0x000000d0
        /*02a4*/ 	.short	0x0100
        /*02a6*/ 	.byte	0x05
	.zero		1


	//   ....[26]....
        /*02a8*/ 	.word	0x00000770
        /*02ac*/ 	.word	0x000000ff
        /*02b0*/ 	.word	0x00000068
        /*02b4*/ 	.short	0x0100
        /*02b6*/ 	.byte	0x05
	.zero		1


	//   ....[27]....
        /*02b8*/ 	.word	0x00000780
        /*02bc*/ 	.word	0x000000ff
        /*02c0*/ 	.word	0x000000d8
        /*02c4*/ 	.short	0x0100
        /*02c6*/ 	.byte	0x05
	.zero		1


	//   ....[28]....
        /*02c8*/ 	.word	0x000008c0
        /*02cc*/ 	.word	0x000000ff
        /*02d0*/ 	.word	0x000000e0
        /*02d4*/ 	.short	0x0100
        /*02d6*/ 	.byte	0x07
	.zero		1


	//   ....[29]....
        /*02d8*/ 	.word	0x000008d0
        /*02dc*/ 	.word	0x000000ff
        /*02e0*/ 	.word	0x00000100
        /*02e4*/ 	.short	0x0100
        /*02e6*/ 	.byte	0x07
	.zero		1


	//   ....[30]....
        /*02e8*/ 	.word	0x000008e0
        /*02ec*/ 	.word	0x000000ff
        /*02f0*/ 	.word	0x000000e8
        /*02f4*/ 	.short	0x0100
        /*02f6*/ 	.byte	0x07
	.zero		1


	//   ....[31]....
        /*02f8*/ 	.word	0x000008f0
        /*02fc*/ 	.word	0x000000ff
        /*0300*/ 	.word	0x00000108
        /*0304*/ 	.short	0x0100
        /*0306*/ 	.byte	0x07
	.zero		1


	//   ....[32]....
        /*0308*/ 	.word	0x00000900
        /*030c*/ 	.word	0x000000ff
        /*0310*/ 	.word	0x000000f0
        /*0314*/ 	.short	0x0100
        /*0316*/ 	.byte	0x07
	.zero		1


	//   ....[33]....
        /*0318*/ 	.word	0x00000910
        /*031c*/ 	.word	0x000000ff
        /*0320*/ 	.word	0x00000110
        /*0324*/ 	.short	0x0100
        /*0326*/ 	.byte	0x07
	.zero		1


	//   ....[34]....
        /*0328*/ 	.word	0x00000920
        /*032c*/ 	.word	0x000000ff
        /*0330*/ 	.word	0x000000f8
        /*0334*/ 	.short	0x0100
        /*0336*/ 	.byte	0x07
	.zero		1


	//   ....[35]....
        /*0338*/ 	.word	0x00000930
        /*033c*/ 	.word	0x000000ff
        /*0340*/ 	.word	0x00000118
        /*0344*/ 	.short	0x0100
        /*0346*/ 	.byte	0x07
	.zero		1


	//   ....[36]....
        /*0348*/ 	.word	0x00000a20
        /*034c*/ 	.word	0x000000ff
        /*0350*/ 	.word	0x00000120
        /*0354*/ 	.short	0x0100
        /*0356*/ 	.byte	0x05
	.zero		1


	//   ....[37]....
        /*0358*/ 	.word	0x00000a30
        /*035c*/ 	.word	0x000000ff
        /*0360*/ 	.word	0x00000128
        /*0364*/ 	.short	0x0100
        /*0366*/ 	.byte	0x05
	.zero		1


	//   ....[38]....
        /*0368*/ 	.word	0x00000b70
        /*036c*/ 	.word	0x000000ff
        /*0370*/ 	.word	0x00000130
        /*0374*/ 	.short	0x0100
        /*0376*/ 	.byte	0x05
	.zero		1


	//   ....[39]....
        /*0378*/ 	.word	0x00000b80
        /*037c*/ 	.word	0x000000ff
        /*0380*/ 	.word	0x00000140
        /*0384*/ 	.short	0x0100
        /*0386*/ 	.byte	0x05
	.zero		1


	//   ....[40]....
        /*0388*/ 	.word	0x00000b90
        /*038c*/ 	.word	0x000000ff
        /*0390*/ 	.word	0x00000138
        /*0394*/ 	.short	0x0100
        /*0396*/ 	.byte	0x05
	.zero		1


	//   ....[41]....
        /*0398*/ 	.word	0x00000ba0
        /*039c*/ 	.word	0x000000ff
        /*03a0*/ 	.word	0x00000148
        /*03a4*/ 	.short	0x0100
        /*03a6*/ 	.byte	0x05
	.zero		1


	//   ....[42]....
        /*03a8*/ 	.word	0x00000cd0
        /*03ac*/ 	.word	0x000000ff
        /*03b0*/ 	.word	0x00000150
        /*03b4*/ 	.short	0x0100
        /*03b6*/ 	.byte	0x07
	.zero		1


	//   ....[43]....
        /*03b8*/ 	.word	0x00000ce0
        /*03bc*/ 	.word	0x000000ff
        /*03c0*/ 	.word	0x00000160
        /*03c4*/ 	.short	0x0100
        /*03c6*/ 	.byte	0x07
	.zero		1


	//   ....[44]....
        /*03c8*/ 	.word	0x00000cf0
        /*03cc*/ 	.word	0x000000ff
        /*03d0*/ 	.word	0x00000158
        /*03d4*/ 	.short	0x0100
        /*03d6*/ 	.byte	0x07
	.zero		1


	//   ....[45]....
        /*03d8*/ 	.word	0x00000d00
        /*03dc*/ 	.word	0x000000ff
        /*03e0*/ 	.word	0x00000168
        /*03e4*/ 	.short	0x0100
        /*03e6*/ 	.byte	0x07
	.zero		1


	//   ....[46]....
        /*03e8*/ 	.word	0x00000df0
        /*03ec*/ 	.word	0x000000ff
        /*03f0*/ 	.word	0x00000170
        /*03f4*/ 	.short	0x0100
        /*03f6*/ 	.byte	0x05
	.zero		1


	//   ....[47]....
        /*03f8*/ 	.word	0x00000e00
        /*03fc*/ 	.word	0x000000ff
        /*0400*/ 	.word	0x00000180
        /*0404*/ 	.short	0x0100
        /*0406*/ 	.byte	0x05
	.zero		1


	//   ....[48]....
        /*0408*/ 	.word	0x00000e10
        /*040c*/ 	.word	0x000000ff
        /*0410*/ 	.word	0x00000178
        /*0414*/ 	.short	0x0100
        /*0416*/ 	.byte	0x05
	.zero		1


	//   ....[49]....
        /*0418*/ 	.word	0x00000e20
        /*041c*/ 	.word	0x000000ff
        /*0420*/ 	.word	0x00000188
        /*0424*/ 	.short	0x0100
        /*0426*/ 	.byte	0x05
	.zero		1


	//   ....[50]....
        /*0428*/ 	.word	0x00001700
        /*042c*/ 	.word	0x00000003
        /*0430*/ 	.word	0x00000180
        /*0434*/ 	.short	0x010a
        /*0436*/ 	.byte	0xff
	.zero		1


	//   ....[51]....
        /*0438*/ 	.word	0x00001730
        /*043c*/ 	.word	0x00000003
        /*0440*/ 	.word	0x00000170
        /*0444*/ 	.short	0x0101
        /*0446*/ 	.byte	0xff
	.zero		1


	//   ....[52]....
        /*0448*/ 	.word	0x00001800
        /*044c*/ 	.word	0x000000ff
        /*0450*/ 	.word	0x00000070
        /*0454*/ 	.short	0x010a
        /*0456*/ 	.byte	0x08
	.zero		1


	//   ....[53]....
        /*0458*/ 	.word	0x000018a0
        /*045c*/ 	.word	0x000000ff
        /*0460*/ 	.word	0x00000070
        /*0464*/ 	.short	0x010a
        /*0466*/ 	.byte	0x21
	.zero		1


	//   ....[54]....
        /*0468*/ 	.word	0x000019f0
        /*046c*/ 	.word	0x000000ff
        /*0470*/ 	.word	0x00000070
        /*0474*/ 	.short	0x010a
        /*0476*/ 	.byte	0x08
	.zero		1


	//   ....[55]....
        /*0478*/ 	.word	0x00001b00
        /*047c*/ 	.word	0x000000ff
        /*0480*/ 	.word	0x00000128
        /*0484*/ 	.short	0x0101
        /*0486*/ 	.byte	0x04
	.zero		1


	//   ....[56]....
        /*0488*/ 	.word	0x00001b20
        /*048c*/ 	.word	0x000000ff
        /*0490*/ 	.word	0x00000070
        /*0494*/ 	.short	0x010a
        /*0496*/ 	.byte	0x08
	.zero		1


	//   ....[57]....
        /*0498*/ 	.word	0x00001ba0
        /*049c*/ 	.word	0x000000ff
        /*04a0*/ 	.word	0x00000070
        /*04a4*/ 	.short	0x010a
        /*04a6*/ 	.byte	0x11
	.zero		1


	//   ....[58]....
        /*04a8*/ 	.word	0x00001cf0
        /*04ac*/ 	.word	0x000000ff
        /*04b0*/ 	.word	0x00000070
        /*04b4*/ 	.short	0x010a
        /*04b6*/ 	.byte	0x08
	.zero		1


	//   ....[59]....
        /*04b8*/ 	.word	0x00001e30
        /*04bc*/ 	.word	0x00000002
        /*04c0*/ 	.word	0x00000130
        /*04c4*/ 	.short	0x010a
        /*04c6*/ 	.byte	0xff
	.zero		1


	//   ....[60]....
        /*04c8*/ 	.word	0x00001ef0
        /*04cc*/ 	.word	0x00000002
        /*04d0*/ 	.word	0x00000000
        /*04d4*/ 	.short	0x0101
        /*04d6*/ 	.byte	0xff
	.zero		1


	//   ....[61]....
        /*04d8*/ 	.word	0x00002450
        /*04dc*/ 	.word	0x000000ff
        /*04e0*/ 	.word	0x00000000
        /*04e4*/ 	.short	0x010a
        /*04e6*/ 	.byte	0x05
	.zero		1


	//   ....[62]....
        /*04e8*/ 	.word	0x000024e0
        /*04ec*/ 	.word	0x000000ff
        /*04f0*/ 	.word	0x00000000
        /*04f4*/ 	.short	0x010a
        /*04f6*/ 	.byte	0x05
	.zero		1


	//   ....[63]....
        /*04f8*/ 	.word	0x00002570
        /*04fc*/ 	.word	0x000000ff
        /*0500*/ 	.word	0x00000000
        /*0504*/ 	.short	0x010a
        /*0506*/ 	.byte	0x05
	.zero		1


	//   ....[64]....
        /*0508*/ 	.word	0x00002600
        /*050c*/ 	.word	0x000000ff
        /*0510*/ 	.word	0x00000000
        /*0514*/ 	.short	0x010a
        /*0516*/ 	.byte	0x05
	.zero		1


	//   ....[65]....
        /*0518*/ 	.word	0x00002690
        /*051c*/ 	.word	0x000000ff
        /*0520*/ 	.word	0x00000000
        /*0524*/ 	.short	0x010a
        /*0526*/ 	.byte	0x05
	.zero		1


	//   ....[66]....
        /*0528*/ 	.word	0x00002720
        /*052c*/ 	.word	0x000000ff
        /*0530*/ 	.word	0x00000000
        /*0534*/ 	.short	0x010a
        /*0536*/ 	.byte	0x05
	.zero		1


	//   ....[67]....
        /*0538*/ 	.word	0x000027b0
        /*053c*/ 	.word	0x000000ff
        /*0540*/ 	.word	0x00000000
        /*0544*/ 	.short	0x010a
        /*0546*/ 	.byte	0x05
	.zero		1


	//   ....[68]....
        /*0548*/ 	.word	0x00002840
        /*054c*/ 	.word	0x000000ff
        /*0550*/ 	.word	0x00000000
        /*0554*/ 	.short	0x010a
        /*0556*/ 	.byte	0x05
	.zero		1


	//   ....[69]....
        /*0558*/ 	.word	0x000028d0
        /*055c*/ 	.word	0x000000ff
        /*0560*/ 	.word	0x00000000
        /*0564*/ 	.short	0x010a
        /*0566*/ 	.byte	0x05
	.zero		1


	//   ....[70]....
        /*0568*/ 	.word	0x00002960
        /*056c*/ 	.word	0x000000ff
        /*0570*/ 	.word	0x00000000
        /*0574*/ 	.short	0x010a
        /*0576*/ 	.byte	0x05
	.zero		1


	//   ....[71]....
        /*0578*/ 	.word	0x000029f0
        /*057c*/ 	.word	0x000000ff
        /*0580*/ 	.word	0x00000000
        /*0584*/ 	.short	0x010a
        /*0586*/ 	.byte	0x05
	.zero		1


	//   ....[72]....
        /*0588*/ 	.word	0x00002a80
        /*058c*/ 	.word	0x000000ff
        /*0590*/ 	.word	0x00000000
        /*0594*/ 	.short	0x010a
        /*0596*/ 	.byte	0x05
	.zero		1


	//   ....[73]....
        /*0598*/ 	.word	0x00002b10
        /*059c*/ 	.word	0x000000ff
        /*05a0*/ 	.word	0x00000000
        /*05a4*/ 	.short	0x010a
        /*05a6*/ 	.byte	0x05
	.zero		1


	//   ....[74]....
        /*05a8*/ 	.word	0x00002bb0
        /*05ac*/ 	.word	0x00000000
        /*05b0*/ 	.word	0x00000000
        /*05b4*/ 	.short	0x010a
        /*05b6*/ 	.byte	0xff
	.zero		1


	//   ....[75]....
        /*05b8*/ 	.word	0x00002cd0
        /*05bc*/ 	.word	0x00000000
        /*05c0*/ 	.word	0x00000170
        /*05c4*/ 	.short	0x010a
        /*05c6*/ 	.byte	0xff
	.zero		1


	//   ....[76]....
        /*05c8*/ 	.word	0x00002d30
        /*05cc*/ 	.word	0x00000004
        /*05d0*/ 	.word	0x00000000
        /*05d4*/ 	.short	0x0101
        /*05d6*/ 	.byte	0xff
	.zero		1


	//   ....[77]....
        /*05d8*/ 	.word	0x00002d50
        /*05dc*/ 	.word	0x000000ff
        /*05e0*/ 	.word	0x00000140
        /*05e4*/ 	.short	0x010a
        /*05e6*/ 	.byte	0x05
	.zero		1


	//   ....[78]....
        /*05e8*/ 	.word	0x00002e70
        /*05ec*/ 	.word	0x00000000
        /*05f0*/ 	.word	0x00000130
        /*05f4*/ 	.short	0x010a
        /*05f6*/ 	.byte	0xff
	.zero		1


	//   ....[79]....
        /*05f8*/ 	.word	0x00002f80
        /*05fc*/ 	.word	0x00000000
        /*0600*/ 	.word	0x00000000
        /*0604*/ 	.short	0x0101
        /*0606*/ 	.byte	0xff
	.zero		1


	//   ....[80]....
        /*0608*/ 	.word	0x00003010
        /*060c*/ 	.word	0x000000ff
        /*0610*/ 	.word	0x00000140
        /*0614*/ 	.short	0x0106
        /*0616*/ 	.byte	0x05
	.zero		1


	//   ....[81]....
        /*0618*/ 	.word	0x00003030
        /*061c*/ 	.word	0x000000ff
        /*0620*/ 	.word	0x00000140
        /*0624*/ 	.short	0x010a
        /*0626*/ 	.byte	0x05
	.zero		1


	//   ....[82]....
        /*0628*/ 	.word	0x000030c0
        /*062c*/ 	.word	0x000000ff
        /*0630*/ 	.word	0x00000140
        /*0634*/ 	.short	0x0106
        /*0636*/ 	.byte	0x04
	.zero		1


	//   ....[83]....
        /*0638*/ 	.word	0x00003100
        /*063c*/ 	.word	0x00000000
        /*0640*/ 	.word	0x00000140
        /*0644*/ 	.short	0x010a
        /*0646*/ 	.byte	0xff
	.zero		1


	//   ....[84]....
        /*0648*/ 	.word	0x000035e0
        /*064c*/ 	.word	0x00000000
        /*0650*/ 	.word	0x00000130
        /*0654*/ 	.short	0x010a
        /*0656*/ 	.byte	0xff
	.zero		1


	//   ....[85]....
        /*0658*/ 	.word	0x000036e0
        /*065c*/ 	.word	0x00000003
        /*0660*/ 	.word	0x00000000
        /*0664*/ 	.short	0x0101
        /*0666*/ 	.byte	0xff
	.zero		1


	//   ....[86]....
        /*0668*/ 	.word	0x000036f0
        /*066c*/ 	.word	0x000000ff
        /*0670*/ 	.word	0x00000000
        /*0674*/ 	.short	0x010a
        /*0676*/ 	.byte	0x04
	.zero		1


	//   ....[87]....
        /*0678*/ 	.word	0x00003710
        /*067c*/ 	.word	0x000000ff
        /*0680*/ 	.word	0x00000160
        /*0684*/ 	.short	0x010a
        /*0686*/ 	.byte	0x09
	.zero		1


	//   ....[88]....
        /*0688*/ 	.word	0x000037f0
        /*068c*/ 	.word	0x000000ff
        /*0690*/ 	.word	0x00000000
        /*0694*/ 	.short	0x010a
        /*0696*/ 	.byte	0x07
	.zero		1


	//   ....[89]....
        /*0698*/ 	.word	0x00003920
        /*069c*/ 	.word	0x000000ff
        /*06a0*/ 	.word	0x00000000
        /*06a4*/ 	.short	0x010a
        /*06a6*/ 	.byte	0x04
	.zero		1


	//   ....[90]....
        /*06a8*/ 	.word	0x00003ad0
        /*06ac*/ 	.word	0x000000ff
        /*06b0*/ 	.word	0x00000000
        /*06b4*/ 	.short	0x010a
        /*06b6*/ 	.byte	0x05
	.zero		1


	//   ....[91]....
        /*06b8*/ 	.word	0x00003b60
        /*06bc*/ 	.word	0x000000ff
        /*06c0*/ 	.word	0x00000000
        /*06c4*/ 	.short	0x010a
        /*06c6*/ 	.byte	0x07
	.zero		1


	//   ....[92]....
        /*06c8*/ 	.word	0x00003fe0
        /*06cc*/ 	.word	0x00000000
        /*06d0*/ 	.word	0x00000130
        /*06d4*/ 	.short	0x010a
        /*06d6*/ 	.byte	0xff
	.zero		1


	//   ....[93]....
        /*06d8*/ 	.word	0x000040a0
        /*06dc*/ 	.word	0x00000000
        /*06e0*/ 	.word	0x00000000
        /*06e4*/ 	.short	0x0101
        /*06e6*/ 	.byte	0xff
	.zero		1


	//   ....[94]....
        /*06e8*/ 	.word	0x000043c0
        /*06ec*/ 	.word	0x000000ff
        /*06f0*/ 	.word	0x00000128
        /*06f4*/ 	.short	0x010a
        /*06f6*/ 	.byte	0x07
	.zero		1


	//   ....[95]....
        /*06f8*/ 	.word	0x000045b0
        /*06fc*/ 	.word	0x000000ff
        /*0700*/ 	.word	0x00000100
        /*0704*/ 	.short	0x010a
        /*0706*/ 	.byte	0x07
	.zero		1


	//   ....[96]....
        /*0708*/ 	.word	0x00004720
        /*070c*/ 	.word	0x000000ff
        /*0710*/ 	.word	0x000000e0
        /*0714*/ 	.short	0x010b
        /*0716*/ 	.byte	0x07
	.zero		1


	//   ....[97]....
        /*0718*/ 	.word	0x00004730
        /*071c*/ 	.word	0x000000ff
        /*0720*/ 	.word	0x00000000
        /*0724*/ 	.short	0x0101
        /*0726*/ 	.byte	0x08
	.zero		1


	//   ....[98]....
        /*0728*/ 	.word	0x00004750
        /*072c*/ 	.word	0x000000ff
        /*0730*/ 	.word	0x00000108
        /*0734*/ 	.short	0x010a
        /*0736*/ 	.byte	0x07
	.zero		1


	//   ....[99]....
        /*0738*/ 	.word	0x000048b0
        /*073c*/ 	.word	0x000000ff
        /*0740*/ 	.word	0x000000e8
        /*0744*/ 	.short	0x010b
        /*0746*/ 	.byte	0x07
	.zero		1


	//   ....[100]....
        /*0748*/ 	.word	0x000048c0
        /*074c*/ 	.word	0x000000ff
        /*0750*/ 	.word	0x00000000
        /*0754*/ 	.short	0x0101
        /*0756*/ 	.byte	0x08
	.zero		1


	//   ....[101]....
        /*0758*/ 	.word	0x000048d0
        /*075c*/ 	.word	0x000000ff
        /*0760*/ 	.word	0x00000110
        /*0764*/ 	.short	0x010a
        /*0766*/ 	.byte	0x07
	.zero		1


	//   ....[102]....
        /*0768*/ 	.word	0x00004a70
        /*076c*/ 	.word	0x000000ff
        /*0770*/ 	.word	0x000000f0
        /*0774*/ 	.short	0x010b
        /*0776*/ 	.byte	0x07
	.zero		1


	//   ....[103]....
        /*0778*/ 	.word	0x00004ae0
        /*077c*/ 	.word	0x000000ff
        /*0780*/ 	.word	0x00000000
        /*0784*/ 	.short	0x0101
        /*0786*/ 	.byte	0x08
	.zero		1


	//   ....[104]....
        /*0788*/ 	.word	0x00004b10
        /*078c*/ 	.word	0x000000ff
        /*0790*/ 	.word	0x00000118
        /*0794*/ 	.short	0x010a
        /*0796*/ 	.byte	0x07
	.zero		1


	//   ....[105]....
        /*0798*/ 	.word	0x00004d20
        /*079c*/ 	.word	0x000000ff
        /*07a0*/ 	.word	0x000000f8
        /*07a4*/ 	.short	0x010b
        /*07a6*/ 	.byte	0x07
	.zero		1


	//   ....[106]....
        /*07a8*/ 	.word	0x00004d40
        /*07ac*/ 	.word	0x000000ff
        /*07b0*/ 	.word	0x00000000
        /*07b4*/ 	.short	0x0101
        /*07b6*/ 	.byte	0x0d
	.zero		1


	//   ....[107]....
        /*07b8*/ 	.word	0x00004d70
        /*07bc*/ 	.word	0x000000ff
        /*07c0*/ 	.word	0x00000100
        /*07c4*/ 	.short	0x010a
        /*07c6*/ 	.byte	0x07
	.zero		1


	//   ....[108]....
        /*07c8*/ 	.word	0x00004d90
        /*07cc*/ 	.word	0x000000ff
        /*07d0*/ 	.word	0x00000108
        /*07d4*/ 	.short	0x010a
        /*07d6*/ 	.byte	0x07
	.zero		1


	//   ....[109]....
        /*07d8*/ 	.word	0x00004db0
        /*07dc*/ 	.word	0x000000ff
        /*07e0*/ 	.word	0x00000110
        /*07e4*/ 	.short	0x010a
        /*07e6*/ 	.byte	0x07
	.zero		1


	//   ....[110]....
        /*07e8*/ 	.word	0x00004df0
        /*07ec*/ 	.word	0x00000000
        /*07f0*/ 	.word	0x00000118
        /*07f4*/ 	.short	0x010a
        /*07f6*/ 	.byte	0xff
	.zero		1


	//   ....[111]....
        /*07f8*/ 	.word	0x00005130
        /*07fc*/ 	.word	0x00000000
        /*0800*/ 	.word	0x00000130
        /*0804*/ 	.short	0x010a
        /*0806*/ 	.byte	0xff
	.zero		1


	//   ....[112]....
        /*0808*/ 	.word	0x00005240
        /*080c*/ 	.word	0x00000000
        /*0810*/ 	.word	0x00000000
        /*0814*/ 	.short	0x0101
        /*0816*/ 	.byte	0xff
	.zero		1


	//   ....[113]....
        /*0818*/ 	.word	0x00005ca0
        /*081c*/ 	.word	0x00000003
        /*0820*/ 	.word	0x000000e0
        /*0824*/ 	.short	0x010a
        /*0826*/ 	.byte	0xff
	.zero		1


	//   ....[114]....
        /*0828*/ 	.word	0x00005ce0
        /*082c*/ 	.word	0x0000006c
        /*0830*/ 	.word	0x00000150
        /*0834*/ 	.short	0x010a
        /*0836*/ 	.byte	0xff
	.zero		1


	//   ....[115]....
        /*0838*/ 	.word	0x00005e20
        /*083c*/ 	.word	0x00000003
        /*0840*/ 	.word	0x000000e0
        /*0844*/ 	.short	0x010a
        /*0846*/ 	.byte	0xff
	.zero		1


	//   ....[116]....
        /*0848*/ 	.word	0x00005f60
        /*084c*/ 	.word	0x00000000
        /*0850*/ 	.word	0x00000000
        /*0854*/ 	.short	0x0101
        /*0856*/ 	.byte	0xff
	.zero		1


	//   ....[117]....
        /*0858*/ 	.word	0x00005fe0
        /*085c*/ 	.word	0x0000006c
        /*0860*/ 	.word	0x00000150
        /*0864*/ 	.short	0x010a
        /*0866*/ 	.byte	0xff
	.zero		1


	//   ....[118]....
        /*0868*/ 	.word	0x00007370
        /*086c*/ 	.word	0x00000076
        /*0870*/ 	.word	0x000000e0
        /*0874*/ 	.short	0x010a
        /*0876*/ 	.byte	0xff
	.zero		1


	//   ....[119]....
        /*0878*/ 	.word	0x00007440
        /*087c*/ 	.word	0x00000076
        /*0880*/ 	.word	0x000000e0
        /*0884*/ 	.short	0x010a
        /*0886*/ 	.byte	0xff
	.zero		1


	//   ....[120]....
        /*0888*/ 	.word	0x000075a0
        /*088c*/ 	.word	0x00000003
        /*0890*/ 	.word	0x00000000
        /*0894*/ 	.short	0x0101
        /*0896*/ 	.byte	0xff
	.zero		1


	//   ....[121]....
        /*0898*/ 	.word	0x00008910
        /*089c*/ 	.word	0x00000000
        /*08a0*/ 	.word	0x000000e0
        /*08a4*/ 	.short	0x010a
        /*08a6*/ 	.byte	0xff
	.zero		1


	//   ....[122]....
        /*08a8*/ 	.word	0x000089e0
        /*08ac*/ 	.word	0x00000000
        /*08b0*/ 	.word	0x000000e0
        /*08b4*/ 	.short	0x010a
        /*08b6*/ 	.byte	0xff
	.zero		1


	//   ....[123]....
        /*08b8*/ 	.word	0x00008b20
        /*08bc*/ 	.word	0x00000000
        /*08c0*/ 	.word	0x00000000
        /*08c4*/ 	.short	0x0101
        /*08c6*/ 	.byte	0xff
	.zero		1


	//   ....[124]....
        /*08c8*/ 	.word	0x00009ee0
        /*08cc*/ 	.word	0x00000000
        /*08d0*/ 	.word	0x000000e0
        /*08d4*/ 	.short	0x010a
        /*08d6*/ 	.byte	0xff
	.zero		1


	//   ....[125]....
        /*08d8*/ 	.word	0x00009fb0
        /*08dc*/ 	.word	0x00000000
        /*08e0*/ 	.word	0x000000e0
        /*08e4*/ 	.short	0x010a
        /*08e6*/ 	.byte	0xff
	.zero		1


	//   ....[126]....
        /*08e8*/ 	.word	0x0000a0f0
        /*08ec*/ 	.word	0x00000000
        /*08f0*/ 	.word	0x00000000
        /*08f4*/ 	.short	0x0101
        /*08f6*/ 	.byte	0xff
	.zero		1


	//   ....[127]....
        /*08f8*/ 	.word	0x0000a530
        /*08fc*/ 	.word	0x000000ff
        /*0900*/ 	.word	0x00000000
        /*0904*/ 	.short	0x0101
        /*0906*/ 	.byte	0x05
	.zero		1


	//   ....[128]....
        /*0908*/ 	.word	0x0000b670
        /*090c*/ 	.word	0x00000003
        /*0910*/ 	.word	0x00000180
        /*0914*/ 	.short	0x010a
        /*0916*/ 	.byte	0xff
	.zero		1


	//   ....[129]....
        /*0918*/ 	.word	0x0000b6d0
        /*091c*/ 	.word	0x00000002
        /*0920*/ 	.word	0x00000070
        /*0924*/ 	.short	0x010a
        /*0926*/ 	.byte	0xff
	.zero		1


	//   ....[130]....
        /*0928*/ 	.word	0x0000b730
        /*092c*/ 	.word	0x00000002
        /*0930*/ 	.word	0x00000070
        /*0934*/ 	.short	0x010a
        /*0936*/ 	.byte	0xff
	.zero		1


	//   ....[131]....
        /*0938*/ 	.word	0x0000b780
        /*093c*/ 	.word	0x00000002
        /*0940*/ 	.word	0x00000130
        /*0944*/ 	.short	0x010a
        /*0946*/ 	.byte	0xff
	.zero		1


	//   ....[132]....
        /*0948*/ 	.word	0x0000b7e0
        /*094c*/ 	.word	0x00000000
        /*0950*/ 	.word	0x00000000
        /*0954*/ 	.short	0x010a
        /*0956*/ 	.byte	0xff
	.zero		1


	//   ....[133]....
        /*0958*/ 	.word	0x0000b840
        /*095c*/ 	.word	0x00000000
        /*0960*/ 	.word	0x00000000
        /*0964*/ 	.short	0x010a
        /*0966*/ 	.byte	0xff
	.zero		1


	//   ....[134]....
        /*0968*/ 	.word	0x0000b8a0
        /*096c*/ 	.word	0x00000000
        /*0970*/ 	.word	0x00000000
        /*0974*/ 	.short	0x010a
        /*0976*/ 	.byte	0xff
	.zero		1


	//   ....[135]....
        /*0978*/ 	.word	0x0000b900
        /*097c*/ 	.word	0x00000000
        /*0980*/ 	.word	0x00000000
        /*0984*/ 	.short	0x010a
        /*0986*/ 	.byte	0xff
	.zero		1


	//   ....[136]....
        /*0988*/ 	.word	0x0000b960
        /*098c*/ 	.word	0x00000000
        /*0990*/ 	.word	0x00000000
        /*0994*/ 	.short	0x010a
        /*0996*/ 	.byte	0xff
	.zero		1


	//   ....[137]....
        /*0998*/ 	.word	0x0000b9c0
        /*099c*/ 	.word	0x00000000
        /*09a0*/ 	.word	0x00000000
        /*09a4*/ 	.short	0x010a
        /*09a6*/ 	.byte	0xff
	.zero		1


	//   ....[138]....
        /*09a8*/ 	.word	0x0000ba20
        /*09ac*/ 	.word	0x00000000
        /*09b0*/ 	.word	0x00000000
        /*09b4*/ 	.short	0x010a
        /*09b6*/ 	.byte	0xff
	.zero		1


	//   ....[139]....
        /*09b8*/ 	.word	0x0000ba80
        /*09bc*/ 	.word	0x00000000
        /*09c0*/ 	.word	0x00000000
        /*09c4*/ 	.short	0x010a
        /*09c6*/ 	.byte	0xff
	.zero		1


	//   ....[140]....
        /*09c8*/ 	.word	0x0000bae0
        /*09cc*/ 	.word	0x00000000
        /*09d0*/ 	.word	0x00000000
        /*09d4*/ 	.short	0x010a
        /*09d6*/ 	.byte	0xff
	.zero		1


	//   ....[141]....
        /*09d8*/ 	.word	0x0000bb40
        /*09dc*/ 	.word	0x00000000
        /*09e0*/ 	.word	0x00000000
        /*09e4*/ 	.short	0x010a
        /*09e6*/ 	.byte	0xff
	.zero		1


	//   ....[142]....
        /*09e8*/ 	.word	0x0000bba0
        /*09ec*/ 	.word	0x00000000
        /*09f0*/ 	.word	0x00000000
        /*09f4*/ 	.short	0x010a
        /*09f6*/ 	.byte	0xff
	.zero		1


	//   ....[143]....
        /*09f8*/ 	.word	0x0000bc00
        /*09fc*/ 	.word	0x00000000
        /*0a00*/ 	.word	0x00000000
        /*0a04*/ 	.short	0x010a
        /*0a06*/ 	.byte	0xff
	.zero		1


	//   ....[144]....
        /*0a08*/ 	.word	0x0000bc60
        /*0a0c*/ 	.word	0x00000000
        /*0a10*/ 	.word	0x00000000
        /*0a14*/ 	.short	0x010a
        /*0a16*/ 	.byte	0xff
	.zero		1


	//   ....[145]....
        /*0a18*/ 	.word	0x0000bcb0
        /*0a1c*/ 	.word	0x00000000
        /*0a20*/ 	.word	0x00000170
        /*0a24*/ 	.short	0x010a
        /*0a26*/ 	.byte	0xff
	.zero		1


	//   ....[146]....
        /*0a28*/ 	.word	0x0000bd10
        /*0a2c*/ 	.word	0x00000000
        /*0a30*/ 	.word	0x00000140
        /*0a34*/ 	.short	0x010a
        /*0a36*/ 	.byte	0xff
	.zero		1


	//   ....[147]....
        /*0a38*/ 	.word	0x0000bd60
        /*0a3c*/ 	.word	0x00000000
        /*0a40*/ 	.word	0x00000130
        /*0a44*/ 	.short	0x010a
        /*0a46*/ 	.byte	0xff
	.zero		1


	//   ....[148]....
        /*0a48*/ 	.word	0x0000bdc0
        /*0a4c*/ 	.word	0x00000000
        /*0a50*/ 	.word	0x00000140
        /*0a54*/ 	.short	0x010a
        /*0a56*/ 	.byte	0xff
	.zero		1


	//   ....[149]....
        /*0a58*/ 	.word	0x0000be10
        /*0a5c*/ 	.word	0x00000000
        /*0a60*/ 	.word	0x00000130
        /*0a64*/ 	.short	0x010a
        /*0a66*/ 	.byte	0xff
	.zero		1


	//   ....[150]....
        /*0a68*/ 	.word	0x0000be70
        /*0a6c*/ 	.word	0x00000003
        /*0a70*/ 	.word	0x00000160
        /*0a74*/ 	.short	0x010a
        /*0a76*/ 	.byte	0xff
	.zero		1


	//   ....[151]....
        /*0a78*/ 	.word	0x0000bed0
        /*0a7c*/ 	.word	0x00000000
        /*0a80*/ 	.word	0x00000000
        /*0a84*/ 	.short	0x010a
        /*0a86*/ 	.byte	0xff
	.zero		1


	//   ....[152]....
        /*0a88*/ 	.word	0x0000bf30
        /*0a8c*/ 	.word	0x00000000
        /*0a90*/ 	.word	0x00000000
        /*0a94*/ 	.short	0x010a
        /*0a96*/ 	.byte	0xff
	.zero		1


	//   ....[153]....
        /*0a98*/ 	.word	0x0000bf90
        /*0a9c*/ 	.word	0x00000000
        /*0aa0*/ 	.word	0x00000000
        /*0aa4*/ 	.short	0x010a
        /*0aa6*/ 	.byte	0xff
	.zero		1


	//   ....[154]....
        /*0aa8*/ 	.word	0x0000bfe0
        /*0aac*/ 	.word	0x00000000
        /*0ab0*/ 	.word	0x00000130
        /*0ab4*/ 	.short	0x010a
        /*0ab6*/ 	.byte	0xff
	.zero		1


	//   ....[155]....
        /*0ab8*/ 	.word	0x0000c040
        /*0abc*/ 	.word	0x00000000
        /*0ac0*/ 	.word	0x00000128
        /*0ac4*/ 	.short	0x010a
        /*0ac6*/ 	.byte	0xff
	.zero		1


	//   ....[156]....
        /*0ac8*/ 	.word	0x0000c0a0
        /*0acc*/ 	.word	0x00000003
        /*0ad0*/ 	.word	0x00000100
        /*0ad4*/ 	.short	0x010a
        /*0ad6*/ 	.byte	0xff
	.zero		1


	//   ....[157]....
        /*0ad8*/ 	.word	0x0000c100
        /*0adc*/ 	.word	0x00000003
        /*0ae0*/ 	.word	0x00000108
        /*0ae4*/ 	.short	0x010a
        /*0ae6*/ 	.byte	0xff
	.zero		1


	//   ....[158]....
        /*0ae8*/ 	.word	0x0000c160
        /*0aec*/ 	.word	0x00000003
        /*0af0*/ 	.word	0x00000110
        /*0af4*/ 	.short	0x010a
        /*0af6*/ 	.byte	0xff
	.zero		1


	//   ....[159]....
        /*0af8*/ 	.word	0x0000c1c0
        /*0afc*/ 	.word	0x00000003
        /*0b00*/ 	.word	0x00000118
        /*0b04*/ 	.short	0x010a
        /*0b06*/ 	.byte	0xff
	.zero		1


	//   ....[160]....
        /*0b08*/ 	.word	0x0000c220
        /*0b0c*/ 	.word	0x00000000
        /*0b10*/ 	.word	0x00000100
        /*0b14*/ 	.short	0x010a
        /*0b16*/ 	.byte	0xff
	.zero		1


	//   ....[161]....
        /*0b18*/ 	.word	0x0000c280
        /*0b1c*/ 	.word	0x00000000
        /*0b20*/ 	.word	0x00000108
        /*0b24*/ 	.short	0x010a
        /*0b26*/ 	.byte	0xff
	.zero		1


	//   ....[162]....
        /*0b28*/ 	.word	0x0000c2e0
        /*0b2c*/ 	.word	0x00000000
        /*0b30*/ 	.word	0x00000110
        /*0b34*/ 	.short	0x010a
        /*0b36*/ 	.byte	0xff
	.zero		1


	//   ....[163]....
        /*0b38*/ 	.word	0x0000c330
        /*0b3c*/ 	.word	0x00000000
        /*0b40*/ 	.word	0x00000130
        /*0b44*/ 	.short	0x010a
        /*0b46*/ 	.byte	0xff
	.zero		1


	//   ....[164]....
        /*0b48*/ 	.word	0x0000c380
        /*0b4c*/ 	.word	0x00000003
        /*0b50*/ 	.word	0x000000e0
        /*0b54*/ 	.short	0x010a
        /*0b56*/ 	.byte	0xff
	.zero		1


	//   ....[165]....
        /*0b58*/ 	.word	0x0000c3d0
        /*0b5c*/ 	.word	0x0000006c
        /*0b60*/ 	.word	0x00000150
        /*0b64*/ 	.short	0x010a
        /*0b66*/ 	.byte	0xff
	.zero		1


	//   ....[166]....
        /*0b68*/ 	.word	0x0000c420
        /*0b6c*/ 	.word	0x00000076
        /*0b70*/ 	.word	0x000000e0
        /*0b74*/ 	.short	0x010a
        /*0b76*/ 	.byte	0xff
	.zero		1


	//   ....[167]....
        /*0b78*/ 	.word	0x0000c470
        /*0b7c*/ 	.word	0x00000000
        /*0b80*/ 	.word	0x000000e0
        /*0b84*/ 	.short	0x010a
        /*0b86*/ 	.byte	0xff
	.zero		1


	//   ....[168]....
        /*0b88*/ 	.word	0x0000c4c0
        /*0b8c*/ 	.word	0x00000000
        /*0b90*/ 	.word	0x000000e0
        /*0b94*/ 	.short	0x010a
        /*0b96*/ 	.byte	0xff
	.zero		1


	//----- nvinfo : EIATTR_NUM_MBARRIERS
	.align		4
.L_48:
        /*0b98*/ 	.byte	0x03, 0x38
        /*0b9a*/ 	.short	0x0032


	//----- nvinfo : EIATTR_EXIT_INSTR_OFFSETS
	.align		4
        /*0b9c*/ 	.byte	0x04, 0x1c
        /*0b9e*/ 	.short	(.L_50 - .L_49)


	//   ....[0]....
.L_49:
        /*0ba0*/ 	.word	0x00002be0


	//   ....[1]....
        /*0ba4*/ 	.word	0x000030d0


	//   ....[2]....
        /*0ba8*/ 	.word	0x00003130


	//   ....[3]....
        /*0bac*/ 	.word	0x00003dc0


	//   ....[4]....
        /*0bb0*/ 	.word	0x00004e20


	//   ....[5]....
        /*0bb4*/ 	.word	0x00004e60


	//   ....[6]....
        /*0bb8*/ 	.word	0x0000b660


	//----- nvinfo : EIATTR_MAX_THREADS
	.align		4
.L_50:
        /*0bbc*/ 	.byte	0x04, 0x05
        /*0bbe*/ 	.short	(.L_52 - .L_51)
.L_51:
        /*0bc0*/ 	.word	0x00000100
        /*0bc4*/ 	.word	0x00000001
        /*0bc8*/ 	.word	0x00000001


	//----- nvinfo : EIATTR_CRS_STACK_SIZE
	.align		4
.L_52:
        /*0bcc*/ 	.byte	0x04, 0x1e
        /*0bce*/ 	.short	(.L_54 - .L_53)
.L_53:
        /*0bd0*/ 	.word	0x00000000


	//----- nvinfo : EIATTR_CBANK_PARAM_SIZE
	.align		4
.L_54:
        /*0bd4*/ 	.byte	0x03, 0x19
        /*0bd6*/ 	.short	0x0800


	//----- nvinfo : EIATTR_PARAM_CBANK
	.align		4
        /*0bd8*/ 	.byte	0x04, 0x0a
        /*0bda*/ 	.short	(.L_56 - .L_55)
	.align		4
.L_55:
        /*0bdc*/ 	.word	index@(.nv.constant0._ZN7cutlass13device_kernelINS_4gemm6kernel13GemmUniversalIN4cute5tupleIJiiiiEEENS1_10collective13CollectiveMmaINS1_35MainloopSm100TmaUmmaWarpSpecializedILi14ELi2ELi2ENS5_IJNS4_1CILi1EEESB_SB_EEEEENS5_IJNSA_ILi128EEENSA_ILi256EEENSA_ILi32EEEEEEaNS5_IJlSB_lEEEaSI_NS4_8TiledMMAINS4_8MMA_AtomIJNS4_15SM100_MMA_S8_SSIaaiLi128ELi256ELNS4_4UMMA5MajorE0ELSN_0ELNSM_8SaturateE0EEEEEENS4_6LayoutISC_NS5_IJNSA_ILi0EEESS_SS_EEEEENS5_IJNS4_10UnderscoreESV_SV_EEEEENS4_13SM90_TMA_LOADENS4_14ComposedLayoutINS4_7SwizzleILi1ELi4ELi3EEENS4_18smem_ptr_flag_bitsILi8EEENSR_INS5_IJNSA_ILi8EEESG_EEENS5_IJSG_SB_EEEEEEEvNS4_8identityESY_S18_vS19_EENS_8epilogue10collective18CollectiveEpilogueINS1B_23Sm100TmaWarpSpecializedILi4ELi2ELi64ELb0ELb0EEEJSH_NS5_IJNSR_ISE_SB_EENSR_INSA_ILi64EEESB_EEEEEaSI_aSI_NS1B_6fusion15FusionCallbacksIS1F_NS1K_17LinearCombinationIaiaiLNS_15FloatRoundStyleE2EEESH_S1J_JEEENS4_5SM1004TMEM4LOAD26SM100_TMEM_LOAD_32dp32b64xESY_NSZ_INS10_ILi2ELi4ELi3EEES13_NSR_INS5_IJS14_S1H_EEENS5_IJS1H_SB_EEEEEEENS4_39AutoVectorizingCopyWithAssumedAlignmentILi128EEENS4_14SM90_TMA_STOREES1Y_S20_S20_EEEvvEEEEvNT_6ParamsE)
        /*0be0*/ 	.short	0x0380
        /*0be2*/ 	.short	0x0800


	//----- nvinfo : EIATTR_SW_WAR
	.align		4
.L_56:
        /*0be4*/ 	.byte	0x04, 0x36
        /*0be6*/ 	.short	(.L_58 - .L_57)
.L_57:
        /*0be8*/ 	.word	0x00000008
.L_58:


//--------------------- .nv.callgraph             --------------------------
	.section	.nv.callgraph,"",@"SHT_CUDA_CALLGRAPH"
	.align	4
	.sectionentsize	8
	.align		4
        /*0000*/ 	.word	0x00000000
	.align		4
        /*0004*/ 	.word	0xffffffff
	.align		4
        /*0008*/ 	.word	index@(_ZN7cutlass13device_kernelINS_4gemm6kernel13GemmUniversalIN4cute5tupleIJiiiiEEENS1_10collective13CollectiveMmaINS1_35MainloopSm100TmaUmmaWarpSpecializedILi14ELi2ELi2ENS5_IJNS4_1CILi1EEESB_SB_EEEEENS5_IJNSA_ILi128EEENSA_ILi256EEENSA_ILi32EEEEEEaNS5_IJlSB_lEEEaSI_NS4_8TiledMMAINS4_8MMA_AtomIJNS4_15SM100_MMA_S8_SSIaaiLi128ELi256ELNS4_4UMMA5MajorE0ELSN_0ELNSM_8SaturateE0EEEEEENS4_6LayoutISC_NS5_IJNSA_ILi0EEESS_SS_EEEEENS5_IJNS4_10UnderscoreESV_SV_EEEEENS4_13SM90_TMA_LOADENS4_14ComposedLayoutINS4_7SwizzleILi1ELi4ELi3EEENS4_18smem_ptr_flag_bitsILi8EEENSR_INS5_IJNSA_ILi8EEESG_EEENS5_IJSG_SB_EEEEEEEvNS4_8identityESY_S18_vS19_EENS_8epilogue10collective18CollectiveEpilogueINS1B_23Sm100TmaWarpSpecializedILi4ELi2ELi64ELb0ELb0EEEJSH_NS5_IJNSR_ISE_SB_EENSR_INSA_ILi64EEESB_EEEEEaSI_aSI_NS1B_6fusion15FusionCallbacksIS1F_NS1K_17LinearCombinationIaiaiLNS_15FloatRoundStyleE2EEESH_S1J_JEEENS4_5SM1004TMEM4LOAD26SM100_TMEM_LOAD_32dp32b64xESY_NSZ_INS10_ILi2ELi4ELi3EEES13_NSR_INS5_IJS14_S1H_EEENS5_IJS1H_SB_EEEEEEENS4_39AutoVectorizingCopyWithAssumedAlignmentILi128EEENS4_14SM90_TMA_STOREES1Y_S20_S20_EEEvvEEEEvNT_6ParamsE)
	.align		4
        /*000c*/ 	.word	index@(__assertfail)
	.align		4
        /*0010*/ 	.word	0x00000000
	.align		4
        /*0014*/ 	.word	0xfffffffe
	.align		4
        /*0018*/ 	.word	0x00000000
	.align		4
        /*001c*/ 	.word	0xfffffffd
	.align		4
        /*0020*/ 	.word	0x00000000
	.align		4
        /*0024*/ 	.word	0xfffffffc


//--------------------- .nv.constant4             --------------------------
	.section	.nv.constant4,"a",@progbits
	.align	8
	.align		8
.nv.constant4:
        /*0000*/ 	.dword	__assertfail
	.align		8
        /*0008*/ 	.dword	__unnamed_1
	.align		8
        /*0010*/ 	.dword	__unnamed_2
	.align		8
        /*0018*/ 	.dword	__unnamed_3
	.align		8
        /*0020*/ 	.dword	_ZN40_INTERNAL_7c5bc138_4_k_cu_7a427ac1_209884cuda3std3__45__cpo5beginE
	.align		8
        /*0028*/ 	.dword	_ZN40_INTERNAL_7c5bc138_4_k_cu_7a427ac1_209884cuda3std3__45__cpo3endE
	.align		8
        /*0030*/ 	.dword	_ZN40_INTERNAL_7c5bc138_4_k_cu_7a427ac1_209884cuda3std3__45__cpo6cbeginE
	.align		8
        /*0038*/ 	.dword	_ZN40_INTERNAL_7c5bc138_4_k_cu_7a427ac1_209884cuda3std3__45__cpo4cendE
	.align		8
        /*0040*/ 	.dword	_ZN40_INTERNAL_7c5bc138_4_k_cu_7a427ac1_209884cuda3std3__442_GLOBAL__N__7c5bc138_4_k_cu_7a427ac1_209886ignoreE
	.align		8
        /*0048*/ 	.dword	_ZN40_INTERNAL_7c5bc138_4_k_cu_7a427ac1_209884cuda3std3__419piecewise_constructE
	.align		8
        /*0050*/ 	.dword	_ZN40_INTERNAL_7c5bc138_4_k_cu_7a427ac1_209884cuda3std3__48in_placeE
	.align		8
        /*0058*/ 	.dword	_ZN40_INTERNAL_7c5bc138_4_k_cu_7a427ac1_209884cuda3std6ranges3__45__cpo4swapE
	.align		8
        /*0060*/ 	.dword	_ZN40_INTERNAL_7c5bc138_4_k_cu_7a427ac1_209884cuda3std6ranges3__45__cpo9iter_moveE
	.align		8
        /*0068*/ 	.dword	_ZN40_INTERNAL_7c5bc138_4_k_cu_7a427ac1_209884cute7productE
	.align		8
        /*0070*/ 	.dword	_ZN40_INTERNAL_7c5bc138_4_k_cu_7a427ac1_209884cute1_E
	.align		8
        /*0078*/ 	.dword	$str$25
	.align		8
        /*0080*/ 	.dword	$str$26
	.align		8
        /*0088*/ 	.dword	$str$27
	.align		8
        /*0090*/ 	.dword	$str$28


//--------------------- .text._ZN7cutlass13device_kernelINS_4gemm6kernel13GemmUniversalIN4cute5tupleIJiiiiEEENS1_10collective13CollectiveMmaINS1_35MainloopSm100TmaUmmaWarpSpecializedILi14ELi2ELi2ENS5_IJNS4_1CILi1EEESB_SB_EEEEENS5_IJNSA_ILi128EEENSA_ILi256EEENSA_ILi32EEEEEEaNS5_IJlSB_lEEEaSI_NS4_8TiledMMAINS4_8MMA_AtomIJNS4_15SM100_MMA_S8_SSIaaiLi128ELi256ELNS4_4UMMA5MajorE0ELSN_0ELNSM_8SaturateE0EEEEEENS4_6LayoutISC_NS5_IJNSA_ILi0EEESS_SS_EEEEENS5_IJNS4_10UnderscoreESV_SV_EEEEENS4_13SM90_TMA_LOADENS4_14ComposedLayoutINS4_7SwizzleILi1ELi4ELi3EEENS4_18smem_ptr_flag_bitsILi8EEENSR_INS5_IJNSA_ILi8EEESG_EEENS5_IJSG_SB_EEEEEEEvNS4_8identityESY_S18_vS19_EENS_8epilogue10collective18CollectiveEpilogueINS1B_23Sm100TmaWarpSpecializedILi4ELi2ELi64ELb0ELb0EEEJSH_NS5_IJNSR_ISE_SB_EENSR_INSA_ILi64EEESB_EEEEEaSI_aSI_NS1B_6fusion15FusionCallbacksIS1F_NS1K_17LinearCombinationIaiaiLNS_15FloatRoundStyleE2EEESH_S1J_JEEENS4_5SM1004TMEM4LOAD26SM100_TMEM_LOAD_32dp32b64xESY_NSZ_INS10_ILi2ELi4ELi3EEES13_NSR_INS5_IJS14_S1H_EEENS5_IJS1H_SB_EEEEEEENS4_39AutoVectorizingCopyWithAssumedAlignmentILi128EEENS4_14SM90_TMA_STOREES1Y_S20_S20_EEEvvEEEEvNT_6ParamsE --------------------------
	.section	.text._ZN7cutlass13device_kernelINS_4gemm6kernel13GemmUniversalIN4cute5tupleIJiiiiEEENS1_10collective13CollectiveMmaINS1_35MainloopSm100TmaUmmaWarpSpecializedILi14ELi2ELi2ENS5_IJNS4_1CILi1EEESB_SB_EEEEENS5_IJNSA_ILi128EEENSA_ILi256EEENSA_ILi32EEEEEEaNS5_IJlSB_lEEEaSI_NS4_8TiledMMAINS4_8MMA_AtomIJNS4_15SM100_MMA_S8_SSIaaiLi128ELi256ELNS4_4UMMA5MajorE0ELSN_0ELNSM_8SaturateE0EEEEEENS4_6LayoutISC_NS5_IJNSA_ILi0EEESS_SS_EEEEENS5_IJNS4_10UnderscoreESV_SV_EEEEENS4_13SM90_TMA_LOADENS4_14ComposedLayoutINS4_7SwizzleILi1ELi4ELi3EEENS4_18smem_ptr_flag_bitsILi8EEENSR_INS5_IJNSA_ILi8EEESG_EEENS5_IJSG_SB_EEEEEEEvNS4_8identityESY_S18_vS19_EENS_8epilogue10collective18CollectiveEpilogueINS1B_23Sm100TmaWarpSpecializedILi4ELi2ELi64ELb0ELb0EEEJSH_NS5_IJNSR_ISE_SB_EENSR_INSA_ILi64EEESB_EEEEEaSI_aSI_NS1B_6fusion15FusionCallbacksIS1F_NS1K_17LinearCombinationIaiaiLNS_15FloatRoundStyleE2EEESH_S1J_JEEENS4_5SM1004TMEM4LOAD26SM100_TMEM_LOAD_32dp32b64xESY_NSZ_INS10_ILi2ELi4ELi3EEES13_NSR_INS5_IJS14_S1H_EEENS5_IJS1H_SB_EEEEEEENS4_39AutoVectorizingCopyWithAssumedAlignmentILi128EEENS4_14SM90_TMA_STOREES1Y_S20_S20_EEEvvEEEEvNT_6ParamsE,"ax",@progbits
	.align	128
.text._ZN7cutlass13device_kernelINS_4gemm6kernel13GemmUniversalIN4cute5tupleIJiiiiEEENS1_10collective13CollectiveMmaINS1_35MainloopSm100TmaUmmaWarpSpecializedILi14ELi2ELi2ENS5_IJNS4_1CILi1EEESB_SB_EEEEENS5_IJNSA_ILi128EEENSA_ILi256EEENSA_ILi32EEEEEEaNS5_IJlSB_lEEEaSI_NS4_8TiledMMAINS4_8MMA_AtomIJNS4_15SM100_MMA_S8_SSIaaiLi128ELi256ELNS4_4UMMA5MajorE0ELSN_0ELNSM_8SaturateE0EEEEEENS4_6LayoutISC_NS5_IJNSA_ILi0EEESS_SS_EEEEENS5_IJNS4_10UnderscoreESV_SV_EEEEENS4_13SM90_TMA_LOADENS4_14ComposedLayoutINS4_7SwizzleILi1ELi4ELi3EEENS4_18smem_ptr_flag_bitsILi8EEENSR_INS5_IJNSA_ILi8EEESG_EEENS5_IJSG_SB_EEEEEEEvNS4_8identityESY_S18_vS19_EENS_8epilogue10collective18CollectiveEpilogueINS1B_23Sm100TmaWarpSpecializedILi4ELi2ELi64ELb0ELb0EEEJSH_NS5_IJNSR_ISE_SB_EENSR_INSA_ILi64EEESB_EEEEEaSI_aSI_NS1B_6fusion15FusionCallbacksIS1F_NS1K_17LinearCombinationIaiaiLNS_15FloatRoundStyleE2EEESH_S1J_JEEENS4_5SM1004TMEM4LOAD26SM100_TMEM_LOAD_32dp32b64xESY_NSZ_INS10_ILi2ELi4ELi3EEES13_NSR_INS5_IJS14_S1H_EEENS5_IJS1H_SB_EEEEEEENS4_39AutoVectorizingCopyWithAssumedAlignmentILi128EEENS4_14SM90_TMA_STOREES1Y_S20_S20_EEEvvEEEEvNT_6ParamsE:
        .type           _ZN7cutlass13device_kernelINS_4gemm6kernel13GemmUniversalIN4cute5tupleIJiiiiEEENS1_10collective13CollectiveMmaINS1_35MainloopSm100TmaUmmaWarpSpecializedILi14ELi2ELi2ENS5_IJNS4_1CILi1EEESB_SB_EEEEENS5_IJNSA_ILi128EEENSA_ILi256EEENSA_ILi32EEEEEEaNS5_IJlSB_lEEEaSI_NS4_8TiledMMAINS4_8MMA_AtomIJNS4_15SM100_MMA_S8_SSIaaiLi128ELi256ELNS4_4UMMA5MajorE0ELSN_0ELNSM_8SaturateE0EEEEEENS4_6LayoutISC_NS5_IJNSA_ILi0EEESS_SS_EEEEENS5_IJNS4_10UnderscoreESV_SV_EEEEENS4_13SM90_TMA_LOADENS4_14ComposedLayoutINS4_7SwizzleILi1ELi4ELi3EEENS4_18smem_ptr_flag_bitsILi8EEENSR_INS5_IJNSA_ILi8EEESG_EEENS5_IJSG_SB_EEEEEEEvNS4_8identityESY_S18_vS19_EENS_8epilogue10collective18CollectiveEpilogueINS1B_23Sm100TmaWarpSpecializedILi4ELi2ELi64ELb0ELb0EEEJSH_NS5_IJNSR_ISE_SB_EENSR_INSA_ILi64EEESB_EEEEEaSI_aSI_NS1B_6fusion15FusionCallbacksIS1F_NS1K_17LinearCombinationIaiaiLNS_15FloatRoundStyleE2EEESH_S1J_JEEENS4_5SM1004TMEM4LOAD26SM100_TMEM_LOAD_32dp32b64xESY_NSZ_INS10_ILi2ELi4ELi3EEES13_NSR_INS5_IJS14_S1H_EEENS5_IJS1H_SB_EEEEEEENS4_39AutoVectorizingCopyWithAssumedAlignmentILi128EEENS4_14SM90_TMA_STOREES1Y_S20_S20_EEEvvEEEEvNT_6ParamsE,@function
        .size           _ZN7cutlass13device_kernelINS_4gemm6kernel13GemmUniversalIN4cute5tupleIJiiiiEEENS1_10collective13CollectiveMmaINS1_35MainloopSm100TmaUmmaWarpSpecializedILi14ELi2ELi2ENS5_IJNS4_1CILi1EEESB_SB_EEEEENS5_IJNSA_ILi128EEENSA_ILi256EEENSA_ILi32EEEEEEaNS5_IJlSB_lEEEaSI_NS4_8TiledMMAINS4_8MMA_AtomIJNS4_15SM100_MMA_S8_SSIaaiLi128ELi256ELNS4_4UMMA5MajorE0ELSN_0ELNSM_8SaturateE0EEEEEENS4_6LayoutISC_NS5_IJNSA_ILi0EEESS_SS_EEEEENS5_IJNS4_10UnderscoreESV_SV_EEEEENS4_13SM90_TMA_LOADENS4_14ComposedLayoutINS4_7SwizzleILi1ELi4ELi3EEENS4_18smem_ptr_flag_bitsILi8EEENSR_INS5_IJNSA_ILi8EEESG_EEENS5_IJSG_SB_EEEEEEEvNS4_8identityESY_S18_vS19_EENS_8epilogue10collective18CollectiveEpilogueINS1B_23Sm100TmaWarpSpecializedILi4ELi2ELi64ELb0ELb0EEEJSH_NS5_IJNSR_ISE_SB_EENSR_INSA_ILi64EEESB_EEEEEaSI_aSI_NS1B_6fusion15FusionCallbacksIS1F_NS1K_17LinearCombinationIaiaiLNS_15FloatRoundStyleE2EEESH_S1J_JEEENS4_5SM1004TMEM4LOAD26SM100_TMEM_LOAD_32dp32b64xESY_NSZ_INS10_ILi2ELi4ELi3EEES13_NSR_INS5_IJS14_S1H_EEENS5_IJS1H_SB_EEEEEEENS4_39AutoVectorizingCopyWithAssumedAlignmentILi128EEENS4_14SM90_TMA_STOREES1Y_S20_S20_EEEvvEEEEvNT_6ParamsE,(.L_x_195 - _ZN7cutlass13device_kernelINS_4gemm6kernel13GemmUniversalIN4cute5tupleIJiiiiEEENS1_10collective13CollectiveMmaINS1_35MainloopSm100TmaUmmaWarpSpecializedILi14ELi2ELi2ENS5_IJNS4_1CILi1EEESB_SB_EEEEENS5_IJNSA_ILi128EEENSA_ILi256EEENSA_ILi32EEEEEEaNS5_IJlSB_lEEEaSI_NS4_8TiledMMAINS4_8MMA_AtomIJNS4_15SM100_MMA_S8_SSIaaiLi128ELi256ELNS4_4UMMA5MajorE0ELSN_0ELNSM_8SaturateE0EEEEEENS4_6LayoutISC_NS5_IJNSA_ILi0EEESS_SS_EEEEENS5_IJNS4_10UnderscoreESV_SV_EEEEENS4_13SM90_TMA_LOADENS4_14ComposedLayoutINS4_7SwizzleILi1ELi4ELi3EEENS4_18smem_ptr_flag_bitsILi8EEENSR_INS5_IJNSA_ILi8EEESG_EEENS5_IJSG_SB_EEEEEEEvNS4_8identityESY_S18_vS19_EENS_8epilogue10collective18CollectiveEpilogueINS1B_23Sm100TmaWarpSpecializedILi4ELi2ELi64ELb0ELb0EEEJSH_NS5_IJNSR_ISE_SB_EENSR_INSA_ILi64EEESB_EEEEEaSI_aSI_NS1B_6fusion15FusionCallbacksIS1F_NS1K_17LinearCombinationIaiaiLNS_15FloatRoundStyleE2EEESH_S1J_JEEENS4_5SM1004TMEM4LOAD26SM100_TMEM_LOAD_32dp32b64xESY_NSZ_INS10_ILi2ELi4ELi3EEES13_NSR_INS5_IJS14_S1H_EEENS5_IJS1H_SB_EEEEEEENS4_39AutoVectorizingCopyWithAssumedAlignmentILi128EEENS4_14SM90_TMA_STOREES1Y_S20_S20_EEEvvEEEEvNT_6ParamsE)
        .other          _ZN7cutlass13device_kernelINS_4gemm6kernel13GemmUniversalIN4cute5tupleIJiiiiEEENS1_10collective13CollectiveMmaINS1_35MainloopSm100TmaUmmaWarpSpecializedILi14ELi2ELi2ENS5_IJNS4_1CILi1EEESB_SB_EEEEENS5_IJNSA_ILi128EEENSA_ILi256EEENSA_ILi32EEEEEEaNS5_IJlSB_lEEEaSI_NS4_8TiledMMAINS4_8MMA_AtomIJNS4_15SM100_MMA_S8_SSIaaiLi128ELi256ELNS4_4UMMA5MajorE0ELSN_0ELNSM_8SaturateE0EEEEEENS4_6LayoutISC_NS5_IJNSA_ILi0EEESS_SS_EEEEENS5_IJNS4_10UnderscoreESV_SV_EEEEENS4_13SM90_TMA_LOADENS4_14ComposedLayoutINS4_7SwizzleILi1ELi4ELi3EEENS4_18smem_ptr_flag_bitsILi8EEENSR_INS5_IJNSA_ILi8EEESG_EEENS5_IJSG_SB_EEEEEEEvNS4_8identityESY_S18_vS19_EENS_8epilogue10collective18CollectiveEpilogueINS1B_23Sm100TmaWarpSpecializedILi4ELi2ELi64ELb0ELb0EEEJSH_NS5_IJNSR_ISE_SB_EENSR_INSA_ILi64EEESB_EEEEEaSI_aSI_NS1B_6fusion15FusionCallbacksIS1F_NS1K_17LinearCombinationIaiaiLNS_15FloatRoundStyleE2EEESH_S1J_JEEENS4_5SM1004TMEM4LOAD26SM100_TMEM_LOAD_32dp32b64xESY_NSZ_INS10_ILi2ELi4ELi3EEES13_NSR_INS5_IJS14_S1H_EEENS5_IJS1H_SB_EEEEEEENS4_39AutoVectorizingCopyWithAssumedAlignmentILi128EEENS4_14SM90_TMA_STOREES1Y_S20_S20_EEEvvEEEEvNT_6ParamsE,@"STO_CUDA_ENTRY STV_DEFAULT"
_ZN7cutlass13device_kernelINS_4gemm6kernel13GemmUniversalIN4cute5tupleIJiiiiEEENS1_10collective13CollectiveMmaINS1_35MainloopSm100TmaUmmaWarpSpecializedILi14ELi2ELi2ENS5_IJNS4_1CILi1EEESB_SB_EEEEENS5_IJNSA_ILi128EEENSA_ILi256EEENSA_ILi32EEEEEEaNS5_IJlSB_lEEEaSI_NS4_8TiledMMAINS4_8MMA_AtomIJNS4_15SM100_MMA_S8_SSIaaiLi128ELi256ELNS4_4UMMA5MajorE0ELSN_0ELNSM_8SaturateE0EEEEEENS4_6LayoutISC_NS5_IJNSA_ILi0EEESS_SS_EEEEENS5_IJNS4_10UnderscoreESV_SV_EEEEENS4_13SM90_TMA_LOADENS4_14ComposedLayoutINS4_7SwizzleILi1ELi4ELi3EEENS4_18smem_ptr_flag_bitsILi8EEENSR_INS5_IJNSA_ILi8EEESG_EEENS5_IJSG_SB_EEEEEEEvNS4_8identityESY_S18_vS19_EENS_8epilogue10collective18CollectiveEpilogueINS1B_23Sm100TmaWarpSpecializedILi4ELi2ELi64ELb0ELb0EEEJSH_NS5_IJNSR_ISE_SB_EENSR_INSA_ILi64EEESB_EEEEEaSI_aSI_NS1B_6fusion15FusionCallbacksIS1F_NS1K_17LinearCombinationIaiaiLNS_15FloatRoundStyleE2EEESH_S1J_JEEENS4_5SM1004TMEM4LOAD26SM100_TMEM_LOAD_32dp32b64xESY_NSZ_INS10_ILi2ELi4ELi3EEES13_NSR_INS5_IJS14_S1H_EEENS5_IJS1H_SB_EEEEEEENS4_39AutoVectorizingCopyWithAssumedAlignmentILi128EEENS4_14SM90_TMA_STOREES1Y_S20_S20_EEEvvEEEEvNT_6ParamsE:
[----:B------:R-:W1:Y:S01]  /*0000*/  LDC R1, c[0x0][0x37c] ;  /* 0x0000df00ff017b82 */ /* 0x000e620000000800 */
[----:B------:R-:W2:Y:S01]  /*0010*/  S2R R167, SR_TID.X ;  /* 0x0000000000a77919 */ /* 0x000ea20000002100 */
[----:B------:R-:W3:Y:S01]  /*0020*/  LDCU.64 UR4, c[0x0][0x890] ;  /* 0x00011200ff0477ac */ /* 0x000ee20008000a00 */
[----:B------:R-:W-:Y:S02]  /*0030*/  PRMT R151, RZ, 0x7610, R151 ;  /* 0x00007610ff977816 */ /* 0x000fe40000000097 */
[----:B------:R-:W-:Y:S01]  /*0040*/  ELECT P5, URZ, PT ;  /* 0x0000000000ff782f */ /* 0x000fe200038a0000 */
[----:B------:R-:W4:Y:S01]  /*0050*/  LDCU.64 UR46, c[0x0][0x358] ;  /* 0x00006b00ff2e77ac */ /* 0x000f220008000a00 */
[----:B---3--:R-:W-:-:S04]  /*0060*/  UISETP.NE.U32.AND UP0, UPT, UR4, URZ, UPT ;  /* 0x000000ff0400728c */ /* 0x008fc8000bf05070 */
[----:B------:R-:W-:Y:S01]  /*0070*/  UISETP.NE.AND.EX UP0, UPT, UR5, URZ, UPT, UP0 ;  /* 0x000000ff0500728c */ /* 0x000fe2000bf05300 */
[----:B--2---:R-:W-:-:S05]  /*0080*/  SHF.R.U32.HI R154, RZ, 0x5, R167 ;  /* 0x00000005ff9a7819 */ /* 0x004fca00000116a7 */
[----:B------:R-:W2:Y:S02]  /*0090*/  SHFL.IDX PT, R0, R154, RZ, 0x1f ;  /* 0x00001fff9a007589 */ /* 0x000ea400000e0000 */
[----:B--2---:R-:W-:Y:S01]  /*00a0*/  R2UR UR8, R0 ;  /* 0x00000000000872ca */ /* 0x004fe200000e0000 */
[----:B-1--4-:R-:W-:-:S14]  /*00b0*/  BRA.U UP0, `(.L_x_0) ;  /* 0x00000001002c7547 */ /* 0x012fdc000b800000 */
[----:B------:R-:W1:Y:S02]  /*00c0*/  LDCU.64 UR6, c[0x0][0x888] ;  /* 0x00011100ff0677ac */ /* 0x000e640008000a00 */
[----:B-1----:R-:W-:-:S04]  /*00d0*/  UISETP.NE.U32.AND UP0, UPT, UR6, URZ, UPT ;  /* 0x000000ff0600728c */ /* 0x002fc8000bf05070 */
[----:B------:R-:W-:-:S09]  /*00e0*/  UISETP.NE.AND.EX UP0, UPT, UR7, URZ, UPT, UP0 ;  /* 0x000000ff0700728c */ /* 0x000fd2000bf05300 */
[----:B------:R-:W-:Y:S05]  /*00f0*/  BRA.U !UP0, `(.L_x_1) ;  /* 0x0000000108107547 */ /* 0x000fea000b800000 */
[----:B------:R-:W1:Y:S02]  /*0100*/  LDC.64 R82, c[0x0][0x888] ;  /* 0x00022200ff527b82 */ /* 0x000e640000000a00 */
[----:B-1----:R1:W5:Y:S01]  /*0110*/  LDG.E R82, desc[UR46][R82.64] ;  /* 0x0000002e52527981 */ /* 0x002362000c1e1900 */
[----:B------:R-:W-:Y:S01]  /*0120*/  HFMA2 R151, -RZ, RZ, 0, 5.9604644775390625e-08 ;  /* 0x00000001ff977431 */ /* 0x000fe200000001ff */
[----:B------:R-:W-:Y:S05]  /*0130*/  BRA `(.L_x_0) ;  /* 0x00000000000c7947 */ /* 0x000fea0003800000 */
.L_x_1:
[----:B------:R-:W1:Y:S01]  /*0140*/  LDCU UR6, c[0x0][0x880] ;  /* 0x00011000ff0677ac */ /* 0x000e620008000800 */
[----:B------:R-:W-:Y:S01]  /*0150*/  HFMA2 R151, -RZ, RZ, 0, 5.9604644775390625e-08 ;  /* 0x00000001ff977431 */ /* 0x000fe200000001ff */
[----:B-1----:R-:W-:-:S07]  /*0160*/  MOV R82, UR6 ;  /* 0x0000000600527c02 */ /* 0x002fce0008000f00 */
.L_x_0:
[----:B------:R-:W2:Y:S02]  /*0170*/  LDCU.64 UR6, c[0x0][0x8b0] ;  /* 0x00011600ff0677ac */ /* 0x000ea40008000a00 */
[----:B--2---:R-:W-:-:S04]  /*0180*/  UISETP.NE.U32.AND UP0, UPT, UR6, URZ, UPT ;  /* 0x000000ff0600728c */ /* 0x004fc8000bf05070 */
[----:B------:R-:W-:-:S09]  /*0190*/  UISETP.NE.AND.EX UP0, UPT, UR7, URZ, UPT, UP0 ;  /* 0x000000ff0700728c */ /* 0x000fd2000bf05300 */
[----:B------:R-:W-:Y:S05]  /*01a0*/  BRA.U UP0, `(.L_x_2) ;  /* 0x0000000100247547 */ /* 0x000fea000b800000 */
[----:B------:R-:W2:Y:S02]  /*01b0*/  LDCU.64 UR6, c[0x0][0x8a8] ;  /* 0x00011500ff0677ac */ /* 0x000ea40008000a00 */
[----:B--2---:R-:W-:-:S04]  /*01c0*/  UISETP.NE.U32.AND UP0, UPT, UR6, URZ, UPT ;  /* 0x000000ff0600728c */ /* 0x004fc8000bf05070 */
[----:B------:R-:W-:-:S09]  /*01d0*/  UISETP.NE.AND.EX UP0, UPT, UR7, URZ, UPT, UP0 ;  /* 0x000000ff0700728c */ /* 0x000fd2000bf05300 */
[----:B------:R-:W-:Y:S05]  /*01e0*/  BRA.U !UP0, `(.L_x_3) ;  /* 0x00000001080c7547 */ /* 0x000fea000b800000 */
[----:B------:R-:W2:Y:S02]  /*01f0*/  LDC.64 R78, c[0x0][0x8a8] ;  /* 0x00022a00ff4e7b82 */ /* 0x000ea40000000a00 */
[----:B--2---:R2:W5:Y:S01]  /*0200*/  LDG.E R78, desc[UR46][R78.64] ;  /* 0x0000002e4e4e7981 */ /* 0x004562000c1e1900 */
[----:B------:R-:W-:Y:S05]  /*0210*/  BRA `(.L_x_2) ;  /* 0x0000000000087947 */ /* 0x000fea0003800000 */
.L_x_3:
[----:B------:R-:W2:Y:S02]  /*0220*/  LDCU UR6, c[0x0][0x8a0] ;  /* 0x00011400ff0677ac */ /* 0x000ea40008000800 */
[----:B--2---:R-:W-:Y:S02]  /*0230*/  MOV R78, UR6 ;  /* 0x00000006004e7c02 */ /* 0x004fe40008000f00 */
.L_x_2:
[----:B------:R-:W-:Y:S01]  /*0240*/  IMAD.U32 R0, RZ, RZ, UR8 ;  /* 0x00000008ff007e24 */ /* 0x000fe2000f8e00ff */
[----:B------:R-:W-:Y:S04]  /*0250*/  BSSY.RECONVERGENT B0, `(.L_x_4) ;  /* 0x000000c000007945 */ /* 0x000fe80003800200 */
[C---:B------:R-:W-:Y:S02]  /*0260*/  ISETP.NE.OR P1, PT, R0.reuse, 0x1, !P5 ;  /* 0x000000010000780c */ /* 0x040fe40006f25670 */
[----:B------:R-:W-:-:S11]  /*0270*/  ISETP.NE.OR P0, PT, R0, 0x3, !P5 ;  /* 0x000000030000780c */ /* 0x000fd60006f05670 */
[----:B------:R-:W-:Y:S05]  /*0280*/  @P1 BRA `(.L_x_5) ;  /* 0x0000000000201947 */ /* 0x000fea0003800000 */
[----:B------:R-:W3:Y:S02]  /*0290*/  LDCU.64 UR6, c[0x0][0x348] ;  /* 0x00006900ff0677ac */ /* 0x000ee40008000a00 */
[----:B---3--:R-:W-:Y:S02]  /*02a0*/  UIADD3 UR10, UP1, UPT, UR6, 0x80, URZ ;  /* 0x00000080060a7890 */ /* 0x008fe4000ff3e0ff */
[----:B------:R-:W-:Y:S02]  /*02b0*/  UIADD3 UR6, UP0, UPT, UR6, 0x180, URZ ;  /* 0x0000018006067890 */ /* 0x000fe4000ff1e0ff */
[----:B------:R-:W-:Y:S02]  /*02c0*/  UIADD3.X UR11, UPT, UPT, URZ, UR7, URZ, UP1, !UPT ;  /* 0x00000007ff0b7290 */ /* 0x000fe40008ffe4ff */
[----:B------:R-:W-:-:S07]  /*02d0*/  UIADD3.X UR7, UPT, UPT, URZ, UR7, URZ, UP0, !UPT ;  /* 0x00000007ff077290 */ /* 0x000fce00087fe4ff */
[----:B------:R3:W-:Y:S02]  /*02e0*/  UTMACCTL.PF [UR10] ;  /* 0x000000000a0079b9 */ /* 0x0007e40008040000 */
[----:B------:R3:W-:Y:S02]  /*02f0*/  UTMACCTL.PF [UR6] ;  /* 0x00000000060079b9 */ /* 0x0007e40008040000 */
[----:B---3--:R-:W-:Y:S01]  /*0300*/  NOP ;  /* 0x0000000000007918 */ /* 0x008fe20000000000 */
.L_x_5:
[----:B------:R-:W-:Y:S05]  /*0310*/  BSYNC.RECONVERGENT B0 ;  /* 0x0000000000007941 */ /* 0x000fea0003800200 */
.L_x_4:
[----:B------:R-:W-:Y:S04]  /*0320*/  BSSY.RECONVERGENT B0, `(.L_x_6) ;  /* 0x000000a000007945 */ /* 0x000fe80003800200 */
        /* <DEDUP_REMOVED lines=9> */
.L_x_7:
[----:B------:R-:W-:Y:S05]  /*03c0*/  BSYNC.RECONVERGENT B0 ;  /* 0x0000000000007941 */ /* 0x000fea0003800200 */
.L_x_6:
[----:B------:R-:W3:Y:S01]  /*03d0*/  LDCU.64 UR6, c[0x0][0x888] ;  /* 0x00011100ff0677ac */ /* 0x000ee20008000a00 */
[----:B------:R-:W-:Y:S02]  /*03e0*/  UISETP.EQ.U32.AND UP1, UPT, UR4, URZ, UPT ;  /* 0x000000ff0400728c */ /* 0x000fe4000bf22070 */
[----:B------:R-:W-:Y:S02]  /*03f0*/  UPLOP3.LUT UP2, UPT, UPT, UPT, UPT, 0x80, 0x8 ;  /* 0x000000000008789c */ /* 0x000fe40003f4f070 */
[----:B---3--:R-:W-:-:S04]  /*0400*/  UISETP.NE.U32.AND UP0, UPT, UR6, URZ, UPT ;  /* 0x000000ff0600728c */ /* 0x008fc8000bf05070 */
[----:B------:R-:W-:-:S04]  /*0410*/  UISETP.NE.AND.EX UP0, UPT, UR7, URZ, UPT, UP0 ;  /* 0x000000ff0700728c */ /* 0x000fc8000bf05300 */
[----:B------:R-:W-:-:S04]  /*0420*/  UISETP.EQ.OR.EX UP3, UPT, UR5, URZ, !UP0, UP1 ;  /* 0x000000ff0500728c */ /* 0x000fc8000c762710 */
[----:B------:R-:W-:-:S05]  /*0430*/  UP2UR UR50, UPR, URZ, 0x8 ;  /* 0x00000008ff327883 */ /* 0x000fca0008000000 */
[----:B------:R-:W-:Y:S07]  /*0440*/  BRA.U !UP3, `(.L_x_8) ;  /* 0x000000010b207547 */ /* 0x000fee000b800000 */
[----:B-----5:R-:W-:Y:S01]  /*0450*/  R2UR UR6, R82 ;  /* 0x00000000520672ca */ /* 0x020fe200000e0000 */
[----:B------:R-:W-:Y:S02]  /*0460*/  UISETP.NE.U32.AND UP2, UPT, UR4, URZ, UPT ;  /* 0x000000ff0400728c */ /* 0x000fe4000bf45070 */
[----:B------:R-:W-:Y:S02]  /*0470*/  USEL UR4, URZ, 0xffffffff, UP0 ;  /* 0xffffffffff047887 */ /* 0x000fe40008000000 */
[----:B------:R-:W-:-:S08]  /*0480*/  UISETP.NE.AND.EX UP2, UPT, UR5, URZ, UPT, UP2 ;  /* 0x000000ff0500728c */ /* 0x000fd0000bf45320 */
[----:B------:R-:W-:-:S04]  /*0490*/  UISETP.NE.AND UP1, UPT, UR6, URZ, UPT ;  /* 0x000000ff0600728c */ /* 0x000fc8000bf25270 */
[----:B------:R-:W-:-:S04]  /*04a0*/  @!UP2 USEL UR4, URZ, 0xffffffff, UP1 ;  /* 0xffffffffff04a887 */ /* 0x000fc80008800000 */
[----:B------:R-:W-:-:S04]  /*04b0*/  ULOP3.LUT UR4, UR4, 0x1, URZ, 0xc0, !UPT ;  /* 0x0000000104047892 */ /* 0x000fc8000f8ec0ff */
[----:B------:R-:W-:-:S11]  /*04c0*/  UISETP.NE.U32.AND UP2, UPT, UR4, 0x1, UPT ;  /* 0x000000010400788c */ /* 0x000fd6000bf45070 */
.L_x_8:
[----:B------:R-:W3:Y:S01]  /*04d0*/  SHFL.IDX PT, R2, R154, RZ, 0x1f ;  /* 0x00001fff9a027589 */ /* 0x000ee200000e0000 */
[----:B------:R-:W-:-:S04]  /*04e0*/  UISETP.NE.AND UP1, UPT, UR8, 0x2, UPT ;  /* 0x000000020800788c */ /* 0x000fc8000bf25270 */
[----:B------:R-:W-:Y:S01]  /*04f0*/  USEL UR6, URZ, 0x1, UP1 ;  /* 0x00000001ff067887 */ /* 0x000fe20008800000 */
[----:B---3--:R-:W-:-:S13]  /*0500*/  ISETP.NE.AND P0, PT, R2, RZ, PT ;  /* 0x000000ff0200720c */ /* 0x008fda0003f05270 */
[----:B------:R-:W-:Y:S05]  /*0510*/  @P0 BRA `(.L_x_9) ;  /* 0x0000000000a40947 */ /* 0x000fea0003800000 */
[----:B------:R-:W-:Y:S01]  /*0520*/  ELECT P0, URZ, PT ;  /* 0x0000000000ff782f */ /* 0x000fe20003800000 */
[----:B------:R-:W-:-:S12]  /*0530*/  BSSY.RECONVERGENT B0, `(.L_x_9) ;  /* 0x0000027000007945 */ /* 0x000fd80003800200 */
[----:B------:R-:W-:Y:S05]  /*0540*/  @!P0 BRA `(.L_x_10) ;  /* 0x0000000000948947 */ /* 0x000fea0003800000 */
[----:B------:R-:W3:Y:S01]  /*0550*/  S2UR UR5, SR_CgaCtaId ;  /* 0x00000000000579c3 */ /* 0x000ee20000008800 */
[----:B------:R-:W-:Y:S01]  /*0560*/  UMOV UR7, 0x400 ;  /* 0x0000040000077882 */ /* 0x000fe20000000000 */
[----:B------:R-:W-:Y:S02]  /*0570*/  UMOV UR4, 0x1 ;  /* 0x0000000100047882 */ /* 0x000fe40000000000 */
[----:B------:R-:W-:-:S04]  /*0580*/  UIADD3 UR10, UPT, UPT, -UR4, 0x100000, URZ ;  /* 0x00100000040a7890 */ /* 0x000fc8000fffe1ff */
[----:B------:R-:W-:Y:S02]  /*0590*/  USHF.L.U32 UR11, UR10, 0xb, URZ ;  /* 0x0000000b0a0b7899 */ /* 0x000fe400080006ff */
[----:B------:R-:W-:Y:S02]  /*05a0*/  USHF.L.U32 UR10, UR10, 0x1, URZ ;  /* 0x000000010a0a7899 */ /* 0x000fe400080006ff */
[----:B---3--:R-:W-:Y:S01]  /*05b0*/  ULEA UR5, UR5, UR7, 0x18 ;  /* 0x0000000705057291 */ /* 0x008fe2000f8ec0ff */
[----:B------:R-:W3:Y:S11]  /*05c0*/  FENCE.VIEW.ASYNC.S ;  /* 0x00000000000073c6 */ /* 0x000ef60000000000 */
[----:B---3--:R3:W4:Y:S01]  /*05d0*/  SYNCS.EXCH.64 URZ, [UR5], UR10 ;  /* 0x0000000a05ff75b2 */ /* 0x0087220008000100 */
[----:B------:R3:W1:Y:S01]  /*05e0*/  SYNCS.EXCH.64 URZ, [UR5+0x70], UR10 ;  /* 0x0000700a05ff75b2 */ /* 0x0006620008000100 */
        /* <DEDUP_REMOVED lines=25> */
[----:B------:R3:W1:Y:S02]  /*0780*/  SYNCS.EXCH.64 URZ, [UR5+0xd8], UR10 ;  /* 0x0000d80a05ff75b2 */ /* 0x0006640008000100 */
[----:B---34-:R-:W-:Y:S01]  /*0790*/  NOP ;  /* 0x0000000000007918 */ /* 0x018fe20000000000 */
.L_x_10:
[----:B------:R-:W-:Y:S05]  /*07a0*/  BSYNC.RECONVERGENT B0 ;  /* 0x0000000000007941 */ /* 0x000fea0003800200 */
.L_x_9:
[----:B------:R-:W3:Y:S01]  /*07b0*/  SHFL.IDX PT, R2, R154, RZ, 0x1f ;  /* 0x00001fff9a027589 */ /* 0x000ee200000e0000 */
[----:B------:R-:W-:Y:S01]  /*07c0*/  NOP ;  /* 0x0000000000007918 */ /* 0x000fe20000000000 */
[----:B---3--:R-:W-:-:S13]  /*07d0*/  ISETP.NE.AND P0, PT, R2, 0x1, PT ;  /* 0x000000010200780c */ /* 0x008fda0003f05270 */
[----:B------:R-:W-:Y:S05]  /*07e0*/  @P0 BRA `(.L_x_11) ;  /* 0x0000000000580947 */ /* 0x000fea0003800000 */
[----:B------:R-:W3:Y:S01]  /*07f0*/  S2UR UR7, SR_CgaCtaId ;  /* 0x00000000000779c3 */ /* 0x000ee20000008800 */
[----:B------:R-:W-:Y:S01]  /*0800*/  UMOV UR9, 0x400 ;  /* 0x0000040000097882 */ /* 0x000fe20000000000 */
[----:B------:R-:W-:Y:S01]  /*0810*/  UMOV UR5, 0x20 ;  /* 0x0000002000057882 */ /* 0x000fe20000000000 */
[----:B------:R-:W-:Y:S01]  /*0820*/  UMOV UR4, 0x80 ;  /* 0x0000008000047882 */ /* 0x000fe20000000000 */
[----:B------:R-:W-:-:S04]  /*0830*/  UIADD3 UR10, UPT, UPT, -UR5, 0x100000, URZ ;  /* 0x00100000050a7890 */ /* 0x000fc8000fffe1ff */
[----:B------:R-:W-:Y:S02]  /*0840*/  USHF.L.U32 UR11, UR10, 0xb, URZ ;  /* 0x0000000b0a0b7899 */ /* 0x000fe400080006ff */
[----:B------:R-:W-:Y:S02]  /*0850*/  USHF.L.U32 UR10, UR10, 0x1, URZ ;  /* 0x000000010a0a7899 */ /* 0x000fe400080006ff */
[----:B------:R-:W-:-:S04]  /*0860*/  UIADD3 UR4, UPT, UPT, -UR4, 0x100000, URZ ;  /* 0x0010000004047890 */ /* 0x000fc8000fffe1ff */
[----:B------:R-:W-:Y:S02]  /*0870*/  USHF.L.U32 UR5, UR4, 0xb, URZ ;  /* 0x0000000b04057899 */ /* 0x000fe400080006ff */
[----:B------:R-:W-:Y:S01]  /*0880*/  USHF.L.U32 UR4, UR4, 0x1, URZ ;  /* 0x0000000104047899 */ /* 0x000fe200080006ff */
[----:B------:R-:W-:Y:S01]  /*0890*/  ELECT P0, URZ, PT ;  /* 0x0000000000ff782f */ /* 0x000fe20003800000 */
[----:B---3--:R-:W-:Y:S01]  /*08a0*/  ULEA UR7, UR7, UR9, 0x18 ;  /* 0x0000000907077291 */ /* 0x008fe2000f8ec0ff */
[----:B------:R-:W3:Y:S11]  /*08b0*/  FENCE.VIEW.ASYNC.S ;  /* 0x00000000000073c6 */ /* 0x000ef60000000000 */
[----:B---3--:R3:W4:Y:S01]  /*08c0*/  SYNCS.EXCH.64 URZ, [UR7+0xe0], UR10 ;  /* 0x0000e00a07ff75b2 */ /* 0x0087220008000100 */
[----:B------:R3:W1:Y:S01]  /*08d0*/  SYNCS.EXCH.64 URZ, [UR7+0x100], UR4 ;  /* 0x0001000407ff75b2 */ /* 0x0006620008000100 */
[----:B------:R3:W1:Y:S01]  /*08e0*/  SYNCS.EXCH.64 URZ, [UR7+0xe8], UR10 ;  /* 0x0000e80a07ff75b2 */ /* 0x0006620008000100 */
[----:B------:R3:W1:Y:S01]  /*08f0*/  SYNCS.EXCH.64 URZ, [UR7+0x108], UR4 ;  /* 0x0001080407ff75b2 */ /* 0x0006620008000100 */
[----:B------:R3:W1:Y:S01]  /*0900*/  SYNCS.EXCH.64 URZ, [UR7+0xf0], UR10 ;  /* 0x0000f00a07ff75b2 */ /* 0x0006620008000100 */
[----:B------:R3:W1:Y:S01]  /*0910*/  SYNCS.EXCH.64 URZ, [UR7+0x110], UR4 ;  /* 0x0001100407ff75b2 */ /* 0x0006620008000100 */
[----:B------:R3:W1:Y:S01]  /*0920*/  SYNCS.EXCH.64 URZ, [UR7+0xf8], UR10 ;  /* 0x0000f80a07ff75b2 */ /* 0x0006620008000100 */
[----:B------:R3:W1:Y:S01]  /*0930*/  SYNCS.EXCH.64 URZ, [UR7+0x118], UR4 ;  /* 0x0001180407ff75b2 */ /* 0x0006620008000100 */
[----:B------:R-:W-:Y:S01]  /*0940*/  NOP ;  /* 0x0000000000007918 */ /* 0x000fe20000000000 */
.L_x_11:
[----:B------:R-:W2:Y:S01]  /*0950*/  SHFL.IDX PT, R2, R154, RZ, 0x1f ;  /* 0x00001fff9a027589 */ /* 0x000ea200000e0000 */
[----:B------:R-:W-:Y:S01]  /*0960*/  NOP ;  /* 0x0000000000007918 */ /* 0x000fe20000000000 */
[----:B--2---:R-:W-:-:S13]  /*0970*/  ISETP.NE.AND P0, PT, R2, 0x3, PT ;  /* 0x000000030200780c */ /* 0x004fda0003f05270 */
[----:B------:R-:W-:Y:S05]  /*0980*/  @P0 BRA `(.L_x_12) ;  /* 0x0000000000300947 */ /* 0x000fea0003800000 */
[----:B---3--:R-:W2:Y:S01]  /*0990*/  S2UR UR5, SR_CgaCtaId ;  /* 0x00000000000579c3 */ /* 0x008ea20000008800 */
[----:B------:R-:W-:Y:S01]  /*09a0*/  UMOV UR7, 0x400 ;  /* 0x0000040000077882 */ /* 0x000fe20000000000 */
[----:B------:R-:W-:Y:S01]  /*09b0*/  UMOV UR4, 0x20 ;  /* 0x0000002000047882 */ /* 0x000fe20000000000 */
[----:B------:R-:W-:Y:S01]  /*09c0*/  ELECT P0, URZ, PT ;  /* 0x0000000000ff782f */ /* 0x000fe20003800000 */
[----:B------:R-:W-:-:S04]  /*09d0*/  UIADD3 UR10, UPT, UPT, -UR4, 0x100000, URZ ;  /* 0x00100000040a7890 */ /* 0x000fc8000fffe1ff */
[----:B------:R-:W-:Y:S02]  /*09e0*/  USHF.L.U32 UR11, UR10, 0xb, URZ ;  /* 0x0000000b0a0b7899 */ /* 0x000fe400080006ff */
[----:B------:R-:W-:Y:S02]  /*09f0*/  USHF.L.U32 UR10, UR10, 0x1, URZ ;  /* 0x000000010a0a7899 */ /* 0x000fe400080006ff */
[----:B--2---:R-:W-:Y:S01]  /*0a00*/  ULEA UR5, UR5, UR7, 0x18 ;  /* 0x0000000705057291 */ /* 0x004fe2000f8ec0ff */
[----:B------:R-:W2:Y:S11]  /*0a10*/  FENCE.VIEW.ASYNC.S ;  /* 0x00000000000073c6 */ /* 0x000eb60000000000 */
[----:B--2---:R2:W3:Y:S01]  /*0a20*/  SYNCS.EXCH.64 URZ, [UR5+0x120], UR10 ;  /* 0x0001200a05ff75b2 */ /* 0x0044e20008000100 */
[----:B------:R2:W1:Y:S01]  /*0a30*/  SYNCS.EXCH.64 URZ, [UR5+0x128], UR10 ;  /* 0x0001280a05ff75b2 */ /* 0x0004620008000100 */
[----:B------:R-:W-:Y:S01]  /*0a40*/  NOP ;  /* 0x0000000000007918 */ /* 0x000fe20000000000 */
.L_x_12:
[----:B------:R-:W4:Y:S01]  /*0a50*/  SHFL.IDX PT, R2, R154, RZ, 0x1f ;  /* 0x00001fff9a027589 */ /* 0x000f2200000e0000 */
[----:B------:R-:W-:Y:S01]  /*0a60*/  NOP ;  /* 0x0000000000007918 */ /* 0x000fe20000000000 */
[----:B----4-:R-:W-:-:S13]  /*0a70*/  ISETP.NE.AND P0, PT, R2, 0x4, PT ;  /* 0x000000040200780c */ /* 0x010fda0003f05270 */
[----:B------:R-:W-:Y:S05]  /*0a80*/  @P0 BRA `(.L_x_13) ;  /* 0x00000000004c0947 */ /* 0x000fea0003800000 */
[----:B--23--:R-:W2:Y:S01]  /*0a90*/  S2UR UR5, SR_CgaCtaId ;  /* 0x00000000000579c3 */ /* 0x00cea20000008800 */
[----:B------:R-:W-:Y:S01]  /*0aa0*/  UMOV UR9, 0x100 ;  /* 0x0000010000097882 */ /* 0x000fe20000000000 */
[----:B------:R-:W-:Y:S01]  /*0ab0*/  UMOV UR7, 0x400 ;  /* 0x0000040000077882 */ /* 0x000fe20000000000 */
[----:B------:R-:W-:Y:S01]  /*0ac0*/  USEL UR9, UR9, 0xe0, UP2 ;  /* 0x000000e009097887 */ /* 0x000fe20009000000 */
[----:B------:R-:W-:Y:S01]  /*0ad0*/  UMOV UR4, 0x1 ;  /* 0x0000000100047882 */ /* 0x000fe20000000000 */
[----:B------:R-:W-:Y:S01]  /*0ae0*/  ELECT P0, URZ, PT ;  /* 0x0000000000ff782f */ /* 0x000fe20003800000 */
[----:B------:R-:W-:-:S04]  /*0af0*/  UIADD3 UR10, UPT, UPT, -UR4, 0x100000, URZ ;  /* 0x00100000040a7890 */ /* 0x000fc8000fffe1ff */
[----:B------:R-:W-:Y:S02]  /*0b00*/  USHF.L.U32 UR11, UR10, 0xb, URZ ;  /* 0x0000000b0a0b7899 */ /* 0x000fe400080006ff */
[----:B------:R-:W-:Y:S02]  /*0b10*/  USHF.L.U32 UR10, UR10, 0x1, URZ ;  /* 0x000000010a0a7899 */ /* 0x000fe400080006ff */
[----:B------:R-:W-:-:S04]  /*0b20*/  UIADD3 UR12, UPT, UPT, -UR9, 0x100000, URZ ;  /* 0x00100000090c7890 */ /* 0x000fc8000fffe1ff */
[----:B------:R-:W-:Y:S02]  /*0b30*/  USHF.L.U32 UR13, UR12, 0xb, URZ ;  /* 0x0000000b0c0d7899 */ /* 0x000fe400080006ff */
[----:B------:R-:W-:Y:S02]  /*0b40*/  USHF.L.U32 UR12, UR12, 0x1, URZ ;  /* 0x000000010c0c7899 */ /* 0x000fe400080006ff */
[----:B--2---:R-:W-:Y:S01]  /*0b50*/  ULEA UR5, UR5, UR7, 0x18 ;  /* 0x0000000705057291 */ /* 0x004fe2000f8ec0ff */
[----:B------:R-:W2:Y:S11]  /*0b60*/  FENCE.VIEW.ASYNC.S ;  /* 0x00000000000073c6 */ /* 0x000eb60000000000 */
[----:B--2---:R4:W2:Y:S01]  /*0b70*/  SYNCS.EXCH.64 URZ, [UR5+0x130], UR10 ;  /* 0x0001300a05ff75b2 */ /* 0x0048a20008000100 */
[----:B------:R4:W3:Y:S01]  /*0b80*/  SYNCS.EXCH.64 URZ, [UR5+0x140], UR12 ;  /* 0x0001400c05ff75b2 */ /* 0x0008e20008000100 */
[----:B------:R4:W1:Y:S01]  /*0b90*/  SYNCS.EXCH.64 URZ, [UR5+0x138], UR10 ;  /* 0x0001380a05ff75b2 */ /* 0x0008620008000100 */
[----:B------:R4:W1:Y:S02]  /*0ba0*/  SYNCS.EXCH.64 URZ, [UR5+0x148], UR12 ;  /* 0x0001480c05ff75b2 */ /* 0x0008640008000100 */
[----:B----4-:R-:W-:Y:S01]  /*0bb0*/  NOP ;  /* 0x0000000000007918 */ /* 0x010fe20000000000 */
.L_x_13:
[----:B------:R-:W4:Y:S01]  /*0bc0*/  SHFL.IDX PT, R2, R154, RZ, 0x1f ;  /* 0x00001fff9a027589 */ /* 0x000f2200000e0000 */
[----:B------:R-:W-:Y:S01]  /*0bd0*/  NOP ;  /* 0x0000000000007918 */ /* 0x000fe20000000000 */
[----:B----4-:R-:W-:-:S13]  /*0be0*/  ISETP.NE.AND P0, PT, R2, 0x5, PT ;  /* 0x000000050200780c */ /* 0x010fda0003f05270 */
[----:B------:R-:W-:Y:S05]  /*0bf0*/  @P0 BRA `(.L_x_14) ;  /* 0x0000000000480947 */ /* 0x000fea0003800000 */
[----:B---3--:R-:W3:Y:S01]  /*0c00*/  S2UR UR7, SR_CgaCtaId ;  /* 0x00000000000779c3 */ /* 0x008ee20000008800 */
[----:B------:R-:W-:Y:S01]  /*0c10*/  UMOV UR9, 0x400 ;  /* 0x0000040000097882 */ /* 0x000fe20000000000 */
[----:B--2---:R-:W-:Y:S01]  /*0c20*/  UMOV UR5, 0x1 ;  /* 0x0000000100057882 */ /* 0x004fe20000000000 */
        /* <DEDUP_REMOVED lines=9> */
[----:B------:R-:W2:Y:S11]  /*0cc0*/  FENCE.VIEW.ASYNC.S ;  /* 0x00000000000073c6 */ /* 0x000eb60000000000 */
[----:B--2---:R4:W2:Y:S01]  /*0cd0*/  SYNCS.EXCH.64 URZ, [UR7+0x150], UR10 ;  /* 0x0001500a07ff75b2 */ /* 0x0048a20008000100 */
[----:B------:R4:W3:Y:S01]  /*0ce0*/  SYNCS.EXCH.64 URZ, [UR7+0x160], UR4 ;  /* 0x0001600407ff75b2 */ /* 0x0008e20008000100 */
[----:B------:R4:W1:Y:S01]  /*0cf0*/  SYNCS.EXCH.64 URZ, [UR7+0x158], UR10 ;  /* 0x0001580a07ff75b2 */ /* 0x0008620008000100 */
[----:B------:R4:W1:Y:S02]  /*0d00*/  SYNCS.EXCH.64 URZ, [UR7+0x168], UR4 ;  /* 0x0001680407ff75b2 */ /* 0x0008640008000100 */
[----:B----4-:R-:W-:Y:S01]  /*0d10*/  NOP ;  /* 0x0000000000007918 */ /* 0x010fe20000000000 */
.L_x_14:
[----:B------:R-:W4:Y:S01]  /*0d20*/  SHFL.IDX PT, R2, R154, RZ, 0x1f ;  /* 0x00001fff9a027589 */ /* 0x000f2200000e0000 */
[----:B------:R-:W-:Y:S01]  /*0d30*/  NOP ;  /* 0x0000000000007918 */ /* 0x000fe20000000000 */
[----:B----4-:R-:W-:-:S13]  /*0d40*/  ISETP.NE.AND P0, PT, R2, 0x3, PT ;  /* 0x000000030200780c */ /* 0x010fda0003f05270 */
[----:B------:R-:W-:Y:S05]  /*0d50*/  @P0 BRA `(.L_x_15) ;  /* 0x0000000000380947 */ /* 0x000fea0003800000 */
[----:B--23--:R-:W2:Y:S01]  /*0d60*/  S2UR UR5, SR_CgaCtaId ;  /* 0x00000000000579c3 */ /* 0x00cea20000008800 */
        /* <DEDUP_REMOVED lines=13> */
.L_x_15:
[----:B--23--:R-:W2:Y:S01]  /*0e40*/  S2UR UR5, SR_CTAID.X ;  /* 0x00000000000579c3 */ /* 0x00cea20000002500 */
[----:B------:R-:W-:-:S05]  /*0e50*/  CS2R.32 R152, SR_CgaSize ;  /* 0x0000000000987805 */ /* 0x000fca0000008a00 */
[----:B------:R-:W-:-:S05]  /*0e60*/  IMAD R152, R152, -0xa0, RZ ;  /* 0xffffff6098987824 */ /* 0x000fca00078e02ff */
[----:B------:R-:W-:-:S14]  /*0e70*/  R2UR UR9, R152 ;  /* 0x00000000980972ca */ /* 0x000fdc00000e0000 */
[----:B------:R-:W3:Y:S01]  /*0e80*/  LDCU UR9, c[0x0][UR9+0x2b0] ;  /* 0x00005600090977ac */ /* 0x000ee20008000800 */
[----:B------:R-:W-:Y:S01]  /*0e90*/  NOP ;  /* 0x0000000000007918 */ /* 0x000fe20000000000 */
[----:B------:R-:W-:-:S05]  /*0ea0*/  CS2R.32 R152, SR_CgaSize ;  /* 0x0000000000987805 */ /* 0x000fca0000008a00 */
[----:B------:R-:W-:-:S05]  /*0eb0*/  IMAD R152, R152, -0xa0, RZ ;  /* 0xffffff6098987824 */ /* 0x000fca00078e02ff */
[----:B------:R-:W-:-:S14]  /*0ec0*/  R2UR UR7, R152 ;  /* 0x00000000980772ca */ /* 0x000fdc00000e0000 */
[----:B------:R-:W4:Y:S01]  /*0ed0*/  LDCU UR7, c[0x0][UR7+0x2b4] ;  /* 0x00005680070777ac */ /* 0x000f220008000800 */
[----:B------:R-:W1:Y:S08]  /*0ee0*/  S2UR UR4, SR_CTAID.Y ;  /* 0x00000000000479c3 */ /* 0x000e700000002600 */
[----:B------:R-:W4:Y:S01]  /*0ef0*/  LDC R9, c[0x0][0xb24] ;  /* 0x0002c900ff097b82 */ /* 0x000f220000000800 */
[----:B--2---:R-:W-:-:S02]  /*0f00*/  I2FP.F32.U32 R4, UR5 ;  /* 0x0000000500047c45 */ /* 0x004fc40008201000 */
[----:B------:R-:W-:-:S05]  /*0f10*/  CS2R.32 R5, SR_CgaSize ;  /* 0x0000000000057805 */ /* 0x000fca0000008a00 */
[----:B------:R-:W-:-:S06]  /*0f20*/  IMAD R5, R5, -0xa0, RZ ;  /* 0xffffff6005057824 */ /* 0x000fcc00078e02ff */
[----:B------:R-:W2:Y:S01]  /*0f30*/  LDC R5, c[0x0][R5+0x2a0] ;  /* 0x0000a80005057b82 */ /* 0x000ea20000000800 */
[----:B------:R-:W-:Y:S01]  /*0f40*/  MOV R21, UR5 ;  /* 0x0000000500157c02 */ /* 0x000fe20008000f00 */
[----:B---3--:R-:W-:Y:S01]  /*0f50*/  FMUL R4, R4, UR9 ;  /* 0x0000000904047c20 */ /* 0x008fe20008400000 */
[----:B-1----:R-:W-:Y:S02]  /*0f60*/  I2FP.F32.U32 R2, UR4 ;  /* 0x0000000400027c45 */ /* 0x002fe40008201000 */
[----:B------:R-:W-:-:S05]  /*0f70*/  CS2R.32 R3, SR_CgaSize ;  /* 0x0000000000037805 */ /* 0x000fca0000008a00 */
[----:B------:R-:W-:-:S06]  /*0f80*/  IMAD R3, R3, -0xa0, RZ ;  /* 0xffffff6003037824 */ /* 0x000fcc00078e02ff */
[----:B------:R-:W1:Y:S01]  /*0f90*/  LDC R3, c[0x0][R3+0x2a4] ;  /* 0x0000a90003037b82 */ /* 0x000e620000000800 */
[----:B------:R-:W3:Y:S01]  /*0fa0*/  F2I.U32.TRUNC.NTZ R152, R4 ;  /* 0x0000000400987305 */ /* 0x000ee2000020f000 */
[----:B------:R-:W-:Y:S01]  /*0fb0*/  MOV R20, UR4 ;  /* 0x0000000400147c02 */ /* 0x000fe20008000f00 */
[----:B----4-:R-:W-:-:S05]  /*0fc0*/  FMUL R2, R2, UR7 ;  /* 0x0000000702027c20 */ /* 0x010fca0008400000 */
[----:B------:R-:W-:Y:S01]  /*0fd0*/  BAR.SYNC.DEFER_BLOCKING 0x0 ;  /* 0x0000000000007b1d */ /* 0x000fe20000010000 */
[----:B------:R-:W-:-:S05]  /*0fe0*/  ISETP.GE.AND P0, PT, R9, 0x1, PT ;  /* 0x000000010900780c */ /* 0x000fca0003f06270 */
[----:B------:R-:W4:Y:S02]  /*0ff0*/  F2I.U32.TRUNC.NTZ R150, R2 ;  /* 0x0000000200967305 */ /* 0x000f24000020f000 */
[----:B------:R-:W1:Y:S01]  /*1000*/  S2UR UR36, SR_CTAID.Z ;  /* 0x00000000002479c3 */ /* 0x000e620000002700 */
[----:B---3--:R-:W-:-:S05]  /*1010*/  IADD3 R152, PT, PT, -R152, RZ, RZ ;  /* 0x000000ff98987210 */ /* 0x008fca0007ffe1ff */
[----:B--2---:R-:W-:Y:S01]  /*1020*/  IMAD R152, R5, R152, UR5 ;  /* 0x0000000505987e24 */ /* 0x004fe2000f8e0298 */
[----:B----4-:R-:W-:-:S05]  /*1030*/  IADD3 R150, PT, PT, -R150, RZ, RZ ;  /* 0x000000ff96967210 */ /* 0x010fca0007ffe1ff */
[----:B-1----:R-:W-:Y:S01]  /*1040*/  IMAD R150, R3, R150, UR4 ;  /* 0x0000000403967e24 */ /* 0x002fe2000f8e0296 */
[----:B------:R-:W-:Y:S06]  /*1050*/  @!P0 BRA `(.L_x_16) ;  /* 0x0000000000b88947 */ /* 0x000fec0003800000 */
[----:B------:R-:W1:Y:S01]  /*1060*/  LDC.64 R4, c[0x0][0xb18] ;  /* 0x0002c600ff047b82 */ /* 0x000e620000000a00 */
[----:B------:R-:W-:-:S07]  /*1070*/  ISETP.NE.AND P0, PT, R9, 0x1, PT ;  /* 0x000000010900780c */ /* 0x000fce0003f05270 */
[----:B------:R-:W2:Y:S08]  /*1080*/  LDC R10, c[0x0][0xb0c] ;  /* 0x0002c300ff0a7b82 */ /* 0x000eb00000000800 */
[----:B------:R-:W3:Y:S08]  /*1090*/  LDC R11, c[0x0][0x370] ;  /* 0x0000dc00ff0b7b82 */ /* 0x000ef00000000800 */
[----:B------:R-:W4:Y:S01]  /*10a0*/  LDC R12, c[0x0][0x374] ;  /* 0x0000dd00ff0c7b82 */ /* 0x000f220000000800 */
[----:B-1----:R-:W-:-:S07]  /*10b0*/  ISETP.NE.AND P1, PT, R4, 0x1, PT ;  /* 0x000000010400780c */ /* 0x002fce0003f25270 */
[----:B------:R-:W3:Y:S01]  /*10c0*/  LDC.64 R6, c[0x0][0xb10] ;  /* 0x0002c400ff067b82 */ /* 0x000ee20000000a00 */
[----:B--2---:R-:W-:-:S07]  /*10d0*/  ISETP.NE.AND P2, PT, R10, 0x1, PT ;  /* 0x000000010a00780c */ /* 0x004fce0003f45270 */
[----:B------:R-:W1:Y:S08]  /*10e0*/  LDC R8, c[0x0][0xb20] ;  /* 0x0002c800ff087b82 */ /* 0x000e700000000800 */
[----:B------:R-:W2:Y:S01]  /*10f0*/  LDC.64 R2, c[0x0][0xb28] ;  /* 0x0002ca00ff027b82 */ /* 0x000ea20000000a00 */
[----:B----4-:R-:W-:-:S04]  /*1100*/  IMAD.HI.U32 R13, R12, R5, RZ ;  /* 0x000000050c0d7227 */ /* 0x010fc800078e00ff */
[----:B------:R-:W-:-:S04]  /*1110*/  IMAD.HI.U32 R5, R20, R5, RZ ;  /* 0x0000000514057227 */ /* 0x000fc800078e00ff */
[----:B---3--:R-:W-:-:S04]  /*1120*/  IMAD.HI.U32 R14, R11, R6, RZ ;  /* 0x000000060b0e7227 */ /* 0x008fc800078e00ff */
[C---:B------:R-:W-:Y:S01]  /*1130*/  IMAD.HI.U32 R16, R21.reuse, R6, RZ ;  /* 0x0000000615107227 */ /* 0x040fe200078e00ff */
[-C--:B------:R-:W-:Y:S02]  /*1140*/  @P2 SHF.R.U32.HI R11, RZ, R7.reuse, R14 ;  /* 0x00000007ff0b2219 */ /* 0x080fe4000001160e */
[-C--:B-1----:R-:W-:Y:S02]  /*1150*/  @P1 SHF.R.U32.HI R12, RZ, R8.reuse, R13 ;  /* 0x00000008ff0c1219 */ /* 0x082fe4000001160d */
[----:B------:R-:W-:Y:S02]  /*1160*/  SHF.R.U32.HI R5, RZ, R8, R5 ;  /* 0x00000008ff057219 */ /* 0x000fe40000011605 */
[----:B------:R-:W-:Y:S02]  /*1170*/  SHF.R.U32.HI R16, RZ, R7, R16 ;  /* 0x00000007ff107219 */ /* 0x000fe40000011610 */
[----:B------:R-:W-:Y:S01]  /*1180*/  SEL R5, R20, R5, !P1 ;  /* 0x0000000514057207 */ /* 0x000fe20004800000 */
[----:B--2---:R-:W-:Y:S01]  /*1190*/  IMAD.HI.U32 R14, R12, R2, RZ ;  /* 0x000000020c0e7227 */ /* 0x004fe200078e00ff */
[----:B------:R-:W-:-:S02]  /*11a0*/  SEL R7, R21, R16, !P2 ;  /* 0x0000001015077207 */ /* 0x000fc40005000000 */
[----:B------:R-:W-:Y:S01]  /*11b0*/  IADD3 R13, PT, PT, -R5, RZ, RZ ;  /* 0x000000ff050d7210 */ /* 0x000fe20007ffe1ff */
[----:B------:R-:W-:Y:S01]  /*11c0*/  IMAD.HI.U32 R6, R11, R2, RZ ;  /* 0x000000020b067227 */ /* 0x000fe200078e00ff */
[----:B------:R-:W-:-:S03]  /*11d0*/  @P0 SHF.R.U32.HI R12, RZ, R3, R14 ;  /* 0x00000003ff0c0219 */ /* 0x000fc6000001160e */
[----:B------:R-:W-:Y:S01]  /*11e0*/  IMAD R13, R4, R13, R20 ;  /* 0x0000000d040d7224 */ /* 0x000fe200078e0214 */
[----:B------:R-:W-:Y:S01]  /*11f0*/  @P0 SHF.R.U32.HI R11, RZ, R3, R6 ;  /* 0x00000003ff0b0219 */ /* 0x000fe20000011606 */
[----:B------:R-:W-:-:S04]  /*1200*/  IMAD R12, R12, R9, RZ ;  /* 0x000000090c0c7224 */ /* 0x000fc800078e02ff */
[----:B------:R-:W-:Y:S01]  /*1210*/  IMAD R6, R11, R9, RZ ;  /* 0x000000090b067224 */ /* 0x000fe200078e02ff */
[----:B------:R-:W-:-:S04]  /*1220*/  ISETP.GE.AND P1, PT, R5, R12, PT ;  /* 0x0000000c0500720c */ /* 0x000fc80003f26270 */
[----:B------:R-:W-:Y:S01]  /*1230*/  ISETP.GE.OR P1, PT, R7, R6, P1 ;  /* 0x000000060700720c */ /* 0x000fe20000f26670 */
[----:B------:R-:W-:-:S05]  /*1240*/  IMAD.HI.U32 R6, R5, R2, RZ ;  /* 0x0000000205067227 */ /* 0x000fca00078e00ff */
[----:B------:R-:W-:-:S04]  /*1250*/  SHF.R.U32.HI R6, RZ, R3, R6 ;  /* 0x00000003ff067219 */ /* 0x000fc80000011606 */
[----:B------:R-:W-:-:S03]  /*1260*/  SEL R6, R5, R6, !P0 ;  /* 0x0000000605067207 */ /* 0x000fc60004000000 */
[----:B------:R-:W-:Y:S01]  /*1270*/  @!P1 IMAD.HI.U32 R8, R7, R2, RZ ;  /* 0x0000000207089227 */ /* 0x000fe200078e00ff */
[----:B------:R-:W-:-:S04]  /*1280*/  IADD3 R2, PT, PT, -R6, RZ, RZ ;  /* 0x000000ff06027210 */ /* 0x000fc80007ffe1ff */
[----:B------:R-:W-:Y:S01]  /*1290*/  @!P1 SHF.R.U32.HI R8, RZ, R3, R8 ;  /* 0x00000003ff089219 */ /* 0x000fe20000011608 */
[----:B------:R-:W-:-:S03]  /*12a0*/  IMAD R2, R9, R2, R5 ;  /* 0x0000000209027224 */ /* 0x000fc600078e0205 */
[----:B------:R-:W-:-:S05]  /*12b0*/  @!P1 SEL R3, R7, R8, !P0 ;  /* 0x0000000807039207 */ /* 0x000fca0004000000 */
[--C-:B------:R-:W-:Y:S02]  /*12c0*/  @!P1 IMAD.IADD R6, R6, 0x1, -R3.reuse ;  /* 0x0000000106069824 */ /* 0x100fe400078e0a03 */
[----:B------:R-:W-:Y:S01]  /*12d0*/  @!P1 IMAD R3, R2, R11, R3 ;  /* 0x0000000b02039224 */ /* 0x000fe200078e0203 */
[----:B------:R-:W-:Y:S01]  /*12e0*/  IADD3 R2, PT, PT, -R7, RZ, RZ ;  /* 0x000000ff07027210 */ /* 0x000fe20007ffe1ff */
[----:B------:R-:W-:Y:S02]  /*12f0*/  @!P1 IMAD R5, R6, R9, R7 ;  /* 0x0000000906059224 */ /* 0x000fe400078e0207 */
[----:B------:R-:W-:Y:S02]  /*1300*/  @!P1 IMAD.MOV.U32 R7, RZ, RZ, R3 ;  /* 0x000000ffff079224 */ /* 0x000fe400078e0003 */
[----:B------:R-:W-:Y:S02]  /*1310*/  IMAD R2, R10, R2, R21 ;  /* 0x000000020a027224 */ /* 0x000fe400078e0215 */
[----:B------:R-:W-:-:S02]  /*1320*/  IMAD R20, R5, R4, R13 ;  /* 0x0000000405147224 */ /* 0x000fc400078e020d */
[----:B------:R-:W-:Y:S02]  /*1330*/  IMAD R21, R7, R10, R2 ;  /* 0x0000000a07157224 */ /* 0x000fe400078e0202 */
.L_x_16:
[----:B------:R-:W1:Y:S01]  /*1340*/  LDCU UR4, c[0x0][0xb30] ;  /* 0x00016600ff0477ac */ /* 0x000e620008000800 */
[----:B------:R-:W2:Y:S08]  /*1350*/  S2UR UR37, SR_CgaCtaId ;  /* 0x00000000002579c3 */ /* 0x000eb00000008800 */
[----:B------:R-:W3:Y:S01]  /*1360*/  LDC R72, c[0x0][0xb24] ;  /* 0x0002c900ff487b82 */ /* 0x000ee20000000800 */
[----:B-1----:R-:W-:-:S09]  /*1370*/  UISETP.NE.AND UP1, UPT, UR4, 0x1, UPT ;  /* 0x000000010400788c */ /* 0x002fd2000bf25270 */
[----:B--2---:R-:W-:Y:S05]  /*1380*/  BRA.U UP1, `(.L_x_17) ;  /* 0x0000000101407547 */ /* 0x004fea000b800000 */
[----:B------:R-:W1:Y:S08]  /*1390*/  LDC.64 R4, c[0x0][0xb10] ;  /* 0x0002c400ff047b82 */ /* 0x000e700000000a00 */
[----:B------:R-:W2:Y:S08]  /*13a0*/  LDC.64 R2, c[0x0][0xb18] ;  /* 0x0002c600ff027b82 */ /* 0x000eb00000000a00 */
[----:B------:R-:W4:Y:S08]  /*13b0*/  LDC R6, c[0x0][0xb20] ;  /* 0x0002c800ff067b82 */ /* 0x000f300000000800 */
[----:B------:R-:W3:Y:S01]  /*13c0*/  LDC R8, c[0x0][0xb0c] ;  /* 0x0002c300ff087b82 */ /* 0x000ee20000000800 */
[----:B-1----:R-:W-:-:S05]  /*13d0*/  IMAD.HI.U32 R4, R21, R4, RZ ;  /* 0x0000000415047227 */ /* 0x002fca00078e00ff */
[----:B------:R-:W-:Y:S01]  /*13e0*/  SHF.R.U32.HI R4, RZ, R5, R4 ;  /* 0x00000005ff047219 */ /* 0x000fe20000011604 */
[----:B--2---:R-:W-:Y:S01]  /*13f0*/  IMAD.HI.U32 R3, R20, R3, RZ ;  /* 0x0000000314037227 */ /* 0x004fe200078e00ff */
[----:B------:R-:W-:-:S04]  /*1400*/  ISETP.NE.AND P0, PT, R2, 0x1, PT ;  /* 0x000000010200780c */ /* 0x000fc80003f05270 */
[----:B----4-:R-:W-:-:S04]  /*1410*/  SHF.R.U32.HI R3, RZ, R6, R3 ;  /* 0x00000006ff037219 */ /* 0x010fc80000011603 */
[----:B------:R-:W-:Y:S02]  /*1420*/  SEL R3, R20, R3, !P0 ;  /* 0x0000000314037207 */ /* 0x000fe40004000000 */
[----:B---3--:R-:W-:-:S04]  /*1430*/  ISETP.NE.AND P1, PT, R8, 0x1, PT ;  /* 0x000000010800780c */ /* 0x008fc80003f25270 */
[----:B------:R-:W-:-:S05]  /*1440*/  SEL R4, R21, R4, !P1 ;  /* 0x0000000415047207 */ /* 0x000fca0004800000 */
[----:B------:R-:W-:Y:S02]  /*1450*/  IMAD.IADD R5, R3, 0x1, -R4 ;  /* 0x0000000103057824 */ /* 0x000fe400078e0a04 */
[----:B------:R-:W-:Y:S02]  /*1460*/  IMAD.IADD R3, R4, 0x1, -R3 ;  /* 0x0000000104037824 */ /* 0x000fe400078e0a03 */
[----:B------:R-:W-:Y:S02]  /*1470*/  IMAD R21, R5, R8, R21 ;  /* 0x0000000805157224 */ /* 0x000fe400078e0215 */
[----:B------:R-:W-:-:S07]  /*1480*/  IMAD R20, R3, R2, R20 ;  /* 0x0000000203147224 */ /* 0x000fce00078e0214 */
.L_x_17:
[----:B------:R-:W-:Y:S01]  /*1490*/  BAR.SYNC.DEFER_BLOCKING 0x0 ;  /* 0x0000000000007b1d */ /* 0x000fe20000010000 */
[----:B------:R-:W-:Y:S01]  /*14a0*/  UISETP.NE.AND UP1, UPT, UR8, 0x2, UPT ;  /* 0x000000020800788c */ /* 0x000fe2000bf25270 */
[----:B------:R-:W-:Y:S02]  /*14b0*/  ISETP.NE.OR P5, PT, R0, 0x2, !P5 ;  /* 0x000000020000780c */ /* 0x000fe40006fa5670 */
[----:B------:R-:W-:-:S06]  /*14c0*/  LOP3.LUT R2, R167, 0x1f, RZ, 0xc0, !PT ;  /* 0x0000001fa7027812 */ /* 0x000fcc00078ec0ff */
[----:B------:R-:W-:Y:S05]  /*14d0*/  BRA.U UP1, `(.L_x_18) ;  /* 0x0000001501c87547 */ /* 0x000fea000b800000 */
[----:B------:R-:W1:Y:S01]  /*14e0*/  LDCU UR13, c[0x0][0x38c] ;  /* 0x00007180ff0d77ac */ /* 0x000e620008000800 */
[----:B------:R-:W2:Y:S01]  /*14f0*/  LDC R9, c[0x0][0x370] ;  /* 0x0000dc00ff097b82 */ /* 0x000ea20000000800 */
[----:B------:R-:W-:Y:S01]  /*1500*/  PLOP3.LUT P1, PT, PT, PT, UP2, 0x80, 0x8 ;  /* 0x000000000008781c */ /* 0x000fe20003f2f028 */
[----:B------:R-:W-:Y:S01]  /*1510*/  HFMA2 R12, -RZ, RZ, 0, 0 ;  /* 0x00000000ff0c7431 */ /* 0x000fe200000001ff */
[----:B------:R-:W-:Y:S01]  /*1520*/  ISETP.EQ.OR P4, PT, R2, RZ, P5 ;  /* 0x000000ff0200720c */ /* 0x000fe20002f82670 */
[----:B------:R-:W-:Y:S01]  /*1530*/  IMAD.MOV.U32 R15, RZ, RZ, 0x1 ;  /* 0x00000001ff0f7424 */ /* 0x000fe200078e00ff */
[----:B------:R-:W-:Y:S01]  /*1540*/  PLOP3.LUT P1, PT, P1, PT, PT, 0x8, 0x80 ;  /* 0x000000000080781c */ /* 0x000fe20000f2e170 */
[----:B------:R-:W-:Y:S01]  /*1550*/  IMAD.MOV.U32 R14, RZ, RZ, RZ ;  /* 0x000000ffff0e7224 */ /* 0x000fe200078e00ff */
[----:B------:R-:W-:Y:S01]  /*1560*/  MOV R8, 0x1 ;  /* 0x0000000100087802 */ /* 0x000fe20000000f00 */
[----:B------:R-:W4:Y:S01]  /*1570*/  LDC R0, c[0x0][0x374] ;  /* 0x0000dd00ff007b82 */ /* 0x000f220000000800 */
[----:B------:R-:W-:Y:S01]  /*1580*/  IMAD.MOV.U32 R10, RZ, RZ, RZ ;  /* 0x000000ffff0a7224 */ /* 0x000fe200078e00ff */
[----:B------:R-:W2:Y:S01]  /*1590*/  LDCU.64 UR22, c[0x0][0x348] ;  /* 0x00006900ff1677ac */ /* 0x000ea20008000a00 */
[----:B------:R-:W-:Y:S01]  /*15a0*/  UMOV UR6, URZ ;  /* 0x000000ff00067c82 */ /* 0x000fe20008000000 */
[----:B-1----:R-:W-:-:S04]  /*15b0*/  UIADD3 UR5, UPT, UPT, UR13, 0x1f, URZ ;  /* 0x0000001f0d057890 */ /* 0x002fc8000fffe0ff */
[----:B------:R-:W-:-:S04]  /*15c0*/  USHF.R.S32.HI UR4, URZ, 0x1f, UR5 ;  /* 0x0000001fff047899 */ /* 0x000fc80008011405 */
[----:B------:R-:W-:-:S04]  /*15d0*/  ULEA.HI UR4, UR4, UR5, URZ, 0x5 ;  /* 0x0000000504047291 */ /* 0x000fc8000f8f28ff */
[----:B------:R-:W-:Y:S02]  /*15e0*/  USHF.R.S32.HI UR15, URZ, 0x5, UR4 ;  /* 0x00000005ff0f7899 */ /* 0x000fe40008011404 */
[----:B------:R-:W-:Y:S02]  /*15f0*/  UIADD3 UR4, UPT, UPT, UR13, -0x1, URZ ;  /* 0xffffffff0d047890 */ /* 0x000fe4000fffe0ff */
[----:B------:R-:W-:Y:S02]  /*1600*/  UISETP.LT.U32.AND UP0, UPT, UR15, 0xe, UPT ;  /* 0x0000000e0f00788c */ /* 0x000fe4000bf01070 */
[----:B------:R-:W-:Y:S02]  /*1610*/  UISETP.GE.U32.AND UP1, UPT, UR4, -0x3f, UPT ;  /* 0xffffffc10400788c */ /* 0x000fe4000bf26070 */
[----:B------:R-:W-:Y:S02]  /*1620*/  USEL UR14, UR15, 0xe, UP0 ;  /* 0x0000000e0f0e7887 */ /* 0x000fe40008000000 */
[----:B------:R-:W-:-:S02]  /*1630*/  UIADD3 UR13, UPT, UPT, UR13, 0x3e, URZ ;  /* 0x0000003e0d0d7890 */ /* 0x000fc4000fffe0ff */
[----:B------:R-:W-:Y:S02]  /*1640*/  UIADD3 UR5, UPT, UPT, UR14, -0x1, URZ ;  /* 0xffffffff0e057890 */ /* 0x000fe4000fffe0ff */
[----:B------:R-:W-:-:S03]  /*1650*/  UIADD3 UR7, UPT, UPT, UR15, -UR14, URZ ;  /* 0x8000000e0f077290 */ /* 0x000fc6000fffe0ff */
[----:B------:R-:W-:-:S04]  /*1660*/  @UP1 UIADD3 UR5, UPT, UPT, UR14, URZ, URZ ;  /* 0x000000ff0e051290 */ /* 0x000fc8000fffe0ff */
[----:B--2---:R-:W-:-:S12]  /*1670*/  UIADD3 UR5, UPT, UPT, UR5, 0x1, URZ ;  /* 0x0000000105057890 */ /* 0x004fd8000fffe0ff */
.L_x_36:
[----:B------:R-:W-:Y:S01]  /*1680*/  UISETP.NE.AND UP0, UPT, UR37, URZ, UPT ;  /* 0x000000ff2500728c */ /* 0x000fe2000bf05270 */
[----:B------:R-:W1:Y:S08]  /*1690*/  S2UR UR37, SR_CgaCtaId ;  /* 0x00000000002579c3 */ /* 0x000e700000008800 */
[----:B------:R-:W-:Y:S05]  /*16a0*/  BRA.U UP0, `(.L_x_19) ;  /* 0x0000000100347547 */ /* 0x000fea000b800000 */
[----:B------:R-:W2:Y:S01]  /*16b0*/  S2R R2, SR_CgaCtaId ;  /* 0x0000000000027919 */ /* 0x000ea20000008800 */
[----:B------:R-:W-:-:S04]  /*16c0*/  MOV R3, 0x400 ;  /* 0x0000040000037802 */ /* 0x000fc80000000f00 */
[----:B--2---:R-:W-:Y:S02]  /*16d0*/  LEA R3, R2, R3, 0x18 ;  /* 0x0000000302037211 */ /* 0x004fe400078ec0ff */
[----:B------:R-:W-:-:S03]  /*16e0*/  SHF.L.U32 R2, R8, 0x1f, RZ ;  /* 0x0000001f08027819 */ /* 0x000fc600000006ff */
[----:B------:R-:W-:-:S04]  /*16f0*/  IMAD R3, R10, 0x8, R3 ;  /* 0x000000080a037824 */ /* 0x000fc800078e0203 */
[----:B------:R-:W2:Y:S02]  /*1700*/  SYNCS.PHASECHK.TRANS64.TRYWAIT P0, [R3+URZ+0x180], R2 ;  /* 0x00018002030075a7 */ /* 0x000ea400080011ff */
[----:B--2---:R-:W-:Y:S05]  /*1710*/  @!P0 BRA `(.L_x_20) ;  /* 0x0000009c00d48947 */ /* 0x004fea0003800000 */
.L_x_134:
[----:B------:R-:W-:Y:S01]  /*1720*/  VIADD R10, R10, 0x1 ;  /* 0x000000010a0a7836 */ /* 0x000fe20000000000 */
[----:B------:R2:W-:Y:S04]  /*1730*/  SYNCS.ARRIVE.TRANS64.A1T0 RZ, [R3+URZ+0x170], RZ ;  /* 0x000170ff03ff79a7 */ /* 0x0005e800081000ff */
[----:B------:R-:W-:-:S04]  /*1740*/  ISETP.NE.AND P0, PT, R10, 0x2, PT ;  /* 0x000000020a00780c */ /* 0x000fc80003f05270 */
[----:B------:R-:W-:Y:S02]  /*1750*/  SEL R10, R10, RZ, P0 ;  /* 0x000000ff0a0a7207 */ /* 0x000fe40000000000 */
[----:B--2---:R-:W-:-:S04]  /*1760*/  SEL R3, RZ, 0x1, P0 ;  /* 0x00000001ff037807 */ /* 0x004fc80000000000 */
[----:B------:R-:W-:-:S07]  /*1770*/  LOP3.LUT R8, R8, R3, RZ, 0x3c, !PT ;  /* 0x0000000308087212 */ /* 0x000fce00078e3cff */
.L_x_19:
[----:B------:R-:W-:Y:S01]  /*1780*/  UMOV UR4, 0x400 ;  /* 0x0000040000047882 */ /* 0x000fe20000000000 */
[----:B------:R-:W-:Y:S01]  /*1790*/  SHF.L.U32 R2, R15, 0x1f, RZ ;  /* 0x0000001f0f027819 */ /* 0x000fe200000006ff */
[----:B-1----:R-:W-:Y:S01]  /*17a0*/  ULEA UR4, UR37, UR4, 0x18 ;  /* 0x0000000425047291 */ /* 0x002fe2000f8ec0ff */
[----:B------:R-:W-:Y:S01]  /*17b0*/  R2UR UR35, R21 ;  /* 0x00000000152372ca */ /* 0x000fe200000e0000 */
[----:B------:R-:W-:Y:S01]  /*17c0*/  UISETP.GE.U32.AND UP0, UPT, UR13, 0x3f, UPT ;  /* 0x0000003f0d00788c */ /* 0x000fe2000bf06070 */
[----:B------:R-:W-:Y:S01]  /*17d0*/  R2UR UR11, R20 ;  /* 0x00000000140b72ca */ /* 0x000fe200000e0000 */
[----:B------:R-:W-:Y:S01]  /*17e0*/  ULEA UR8, UR6, UR4, 0x3 ;  /* 0x0000000406087291 */ /* 0x000fe2000f8e18ff */
[----:B------:R-:W-:-:S08]  /*17f0*/  UMOV UR24, URZ ;  /* 0x000000ff00187c82 */ /* 0x000fd00008000000 */
[----:B------:R1:W2:Y:S01]  /*1800*/  SYNCS.PHASECHK.TRANS64.TRYWAIT P0, [UR8+0x70], R2 ;  /* 0x00007002ff0075a7 */ /* 0x0002a20008001108 */
[----:B------:R-:W-:Y:S02]  /*1810*/  USHF.L.U32 UR35, UR35, 0x7, URZ ;  /* 0x0000000723237899 */ /* 0x000fe400080006ff */
[----:B------:R-:W-:Y:S01]  /*1820*/  USHF.L.U32 UR11, UR11, 0x8, URZ ;  /* 0x000000080b0b7899 */ /* 0x000fe200080006ff */
[----:B------:R-:W-:Y:S11]  /*1830*/  BRA.U !UP0, `(.L_x_21) ;  /* 0x0000000108a87547 */ /* 0x000ff6000b800000 */
[----:B------:R-:W-:Y:S01]  /*1840*/  UMOV UR16, URZ ;  /* 0x000000ff00107c82 */ /* 0x000fe20008000000 */
[----:B------:R-:W-:-:S05]  /*1850*/  UMOV UR17, UR6 ;  /* 0x0000000600117c82 */ /* 0x000fca0008000000 */
.L_x_26:
[----:B-1----:R-:W-:Y:S01]  /*1860*/  ULEA UR33, UR17, UR4, 0x3 ;  /* 0x0000000411217291 */ /* 0x002fe2000f8e18ff */
[----:B--2---:R-:W-:Y:S01]  /*1870*/  @!P5 MOV R3, 0x3000 ;  /* 0x000030000003d802 */ /* 0x004fe20000000f00 */
[----:B--2---:R-:W-:Y:S10]  /*1880*/  @P0 BRA `(.L_x_22) ;  /* 0x00000000000c0947 */ /* 0x004ff40003800000 */
[----:B------:R-:W-:-:S04]  /*1890*/  SHF.L.U32 R5, R15, 0x1f, RZ ;  /* 0x0000001f0f057819 */ /* 0x000fc800000006ff */
[----:B------:R-:W2:Y:S02]  /*18a0*/  SYNCS.PHASECHK.TRANS64.TRYWAIT P0, [UR33+0x70], R5 ;  /* 0x00007005ff0075a7 */ /* 0x000ea40008001121 */
[----:B--2---:R-:W-:Y:S05]  /*18b0*/  @!P0 BRA `(.L_x_23) ;  /* 0x0000009c00808947 */ /* 0x004fea0003800000 */
.L_x_22:
[----:B------:R2:W-:Y:S01]  /*18c0*/  @!P5 SYNCS.ARRIVE.TRANS64 RZ, [UR33], R3 ;  /* 0x00000003ffffd9a7 */ /* 0x0005e20008000021 */
[----:B------:R-:W-:Y:S04]  /*18d0*/  BSSY.RECONVERGENT B0, `(.L_x_24) ;  /* 0x0000003000007945 */ /* 0x000fe80003800200 */
[----:B------:R-:W-:Y:S05]  /*18e0*/  @P4 BRA `(.L_x_25) ;  /* 0x0000000000044947 */ /* 0x000fea0003800000 */
[----:B------:R-:W-:Y:S05]  /*18f0*/  BPT.TRAP 0x1 ;  /* 0x000000040000795c */ /* 0x000fea0000300000 */
.L_x_25:
[----:B------:R-:W-:Y:S05]  /*1900*/  BSYNC.RECONVERGENT B0 ;  /* 0x0000000000007941 */ /* 0x000fea0003800200 */
.L_x_24:
[----:B------:R-:W-:Y:S02]  /*1910*/  UIADD3 UR6, UPT, UPT, UR17, 0x1, URZ ;  /* 0x0000000111067890 */ /* 0x000fe4000fffe0ff */
[----:B------:R-:W-:Y:S02]  /*1920*/  ULEA UR32, UR17, UR4, 0xc ;  /* 0x0000000411207291 */ /* 0x000fe4000f8e60ff */
[----:B------:R-:W-:Y:S02]  /*1930*/  UISETP.NE.AND UP0, UPT, UR6, 0xe, UPT ;  /* 0x0000000e0600788c */ /* 0x000fe4000bf05270 */
[----:B------:R-:W-:Y:S02]  /*1940*/  UIADD3 UR26, UP1, UPT, UR22, 0x80, URZ ;  /* 0x00000080161a7890 */ /* 0x000fe4000ff3e0ff */
[----:B------:R-:W-:Y:S02]  /*1950*/  USEL UR9, URZ, 0x1, UP0 ;  /* 0x00000001ff097887 */ /* 0x000fe40008000000 */
[----:B------:R-:W-:-:S02]  /*1960*/  USEL UR6, UR6, URZ, UP0 ;  /* 0x000000ff06067287 */ /* 0x000fc40008000000 */
[----:B------:R-:W-:Y:S02]  /*1970*/  UIADD3 UR20, UP0, UPT, UR22, 0x180, URZ ;  /* 0x0000018016147890 */ /* 0x000fe4000ff1e0ff */
[----:B------:R-:W-:Y:S01]  /*1980*/  ULEA UR8, UR6, UR4, 0x3 ;  /* 0x0000000406087291 */ /* 0x000fe2000f8e18ff */
[----:B------:R-:W-:Y:S01]  /*1990*/  LOP3.LUT R15, R15, UR9, RZ, 0x3c, !PT ;  /* 0x000000090f0f7c12 */ /* 0x000fe2000f8e3cff */
[----:B------:R-:W-:Y:S02]  /*19a0*/  USHF.L.U32 UR34, UR16, 0x5, URZ ;  /* 0x0000000510227899 */ /* 0x000fe400080006ff */
[----:B------:R-:W-:Y:S01]  /*19b0*/  UIADD3.X UR27, UPT, UPT, URZ, UR23, URZ, UP1, !UPT ;  /* 0x00000017ff1b7290 */ /* 0x000fe20008ffe4ff */
[----:B-1----:R-:W-:Y:S01]  /*19c0*/  SHF.L.U32 R2, R15, 0x1f, RZ ;  /* 0x0000001f0f027819 */ /* 0x002fe200000006ff */
[----:B------:R-:W-:Y:S02]  /*19d0*/  UIADD3 UR32, UPT, UPT, UR32, 0xc400, URZ ;  /* 0x0000c40020207890 */ /* 0x000fe4000fffe0ff */
[----:B------:R-:W-:Y:S01]  /*19e0*/  UIADD3.X UR21, UPT, UPT, URZ, UR23, URZ, UP0, !UPT ;  /* 0x00000017ff157290 */ /* 0x000fe200087fe4ff */
[----:B------:R1:W1:Y:S01]  /*19f0*/  SYNCS.PHASECHK.TRANS64.TRYWAIT P0, [UR8+0x70], R2 ;  /* 0x00007002ff0075a7 */ /* 0x0002620008001108 */
[----:B------:R-:W-:Y:S01]  /*1a00*/  ULEA UR8, UR17, UR4, 0xd ;  /* 0x0000000411087291 */ /* 0x000fe2000f8e68ff */
[----:B------:R-:W-:Y:S01]  /*1a10*/  UMOV UR18, 0x0 ;  /* 0x0000000000127882 */ /* 0x000fe20000000000 */
[----:B------:R-:W-:-:S02]  /*1a20*/  UMOV UR19, 0x10000000 ;  /* 0x1000000000137882 */ /* 0x000fc40000000000 */
[----:B------:R-:W-:Y:S01]  /*1a30*/  UIADD3 UR8, UPT, UPT, UR8, 0x1a400, URZ ;  /* 0x0001a40008087890 */ /* 0x000fe2000fffe0ff */
[----:B------:R1:W-:Y:S01]  /*1a40*/  UTMALDG.3D [UR32], [UR26], desc[UR18] ;  /* 0x000012201a0075b4 */ /* 0x0003e20008011000 */
[----:B------:R-:W-:Y:S01]  /*1a50*/  UMOV UR12, UR36 ;  /* 0x00000024000c7c82 */ /* 0x000fe20008000000 */
[----:B------:R-:W-:Y:S01]  /*1a60*/  UMOV UR9, UR33 ;  /* 0x0000002100097c82 */ /* 0x000fe20008000000 */
[----:B------:R-:W-:Y:S01]  /*1a70*/  UMOV UR10, UR34 ;  /* 0x00000022000a7c82 */ /* 0x000fe20008000000 */
[----:B------:R-:W-:Y:S01]  /*1a80*/  UIADD3 UR16, UPT, UPT, UR16, 0x1, URZ ;  /* 0x0000000110107890 */ /* 0x000fe2000fffe0ff */
[----:B------:R-:W-:Y:S01]  /*1a90*/  UMOV UR24, UR5 ;  /* 0x0000000500187c82 */ /* 0x000fe20008000000 */
[----:B------:R-:W-:Y:S02]  /*1aa0*/  UMOV UR17, UR6 ;  /* 0x0000000600117c82 */ /* 0x000fe40008000000 */
[----:B------:R1:W-:Y:S01]  /*1ab0*/  UTMALDG.3D [UR8], [UR20], desc[UR18] ;  /* 0x00001208140075b4 */ /* 0x0003e20008011000 */
[----:B------:R-:W-:-:S09]  /*1ac0*/  UISETP.NE.AND UP0, UPT, UR16, UR5, UPT ;  /* 0x000000051000728c */ /* 0x000fd2000bf05270 */
[----:B------:R-:W-:Y:S05]  /*1ad0*/  BRA.U UP0, `(.L_x_26) ;  /* 0xfffffffd00607547 */ /* 0x000fea000b83ffff */
.L_x_21:
[----:B-1----:R-:W-:Y:S01]  /*1ae0*/  ULEA UR8, UR6, UR4, 0x3 ;  /* 0x0000000406087291 */ /* 0x002fe2000f8e18ff */
[----:B------:R-:W-:Y:S01]  /*1af0*/  SHF.L.U32 R2, R15, 0x1f, RZ ;  /* 0x0000001f0f027819 */ /* 0x000fe200000006ff */
[----:B------:R-:W-:Y:S01]  /*1b00*/  @!P1 SYNCS.ARRIVE.TRANS64.A1T0 RZ, [UR4+0x128], RZ ;  /* 0x000128ffffff99a7 */ /* 0x000fe20008100004 */
[----:B------:R-:W-:-:S06]  /*1b10*/  UISETP.GT.AND UP0, UPT, UR15, UR14, UPT ;  /* 0x0000000e0f00728c */ /* 0x000fcc000bf04270 */
[----:B--2---:R1:W2:Y:S03]  /*1b20*/  SYNCS.PHASECHK.TRANS64.TRYWAIT P0, [UR8+0x70], R2 ;  /* 0x00007002ff0075a7 */ /* 0x0042a60008001108 */
[----:B------:R-:W-:Y:S05]  /*1b30*/  BRA.U !UP0, `(.L_x_27) ;  /* 0x0000000108ac7547 */ /* 0x000fea000b800000 */
[----:B------:R-:W-:Y:S01]  /*1b40*/  UIADD3 UR21, UPT, UPT, UR7, UR24, URZ ;  /* 0x0000001807157290 */ /* 0x000fe2000fffe0ff */
[----:B------:R-:W-:-:S11]  /*1b50*/  UMOV UR25, UR6 ;  /* 0x0000000600197c82 */ /* 0x000fd60008000000 */
.L_x_32:
[----:B-1----:R-:W-:Y:S01]  /*1b60*/  ULEA UR17, UR25, UR4, 0x3 ;  /* 0x0000000419117291 */ /* 0x002fe2000f8e18ff */
[----:B--2---:R-:W-:Y:S01]  /*1b70*/  @!P5 MOV R3, 0x3000 ;  /* 0x000030000003d802 */ /* 0x004fe20000000f00 */
[----:B--2---:R-:W-:Y:S10]  /*1b80*/  @P0 BRA `(.L_x_28) ;  /* 0x00000000000c0947 */ /* 0x004ff40003800000 */
[----:B------:R-:W-:-:S04]  /*1b90*/  SHF.L.U32 R5, R15, 0x1f, RZ ;  /* 0x0000001f0f057819 */ /* 0x000fc800000006ff */
[----:B------:R-:W2:Y:S02]  /*1ba0*/  SYNCS.PHASECHK.TRANS64.TRYWAIT P0, [UR17+0x70], R5 ;  /* 0x00007005ff0075a7 */ /* 0x000ea40008001111 */
[----:B--2---:R-:W-:Y:S05]  /*1bb0*/  @!P0 BRA `(.L_x_29) ;  /* 0x0000009800d88947 */ /* 0x004fea0003800000 */
.L_x_28:
[----:B------:R2:W-:Y:S01]  /*1bc0*/  @!P5 SYNCS.ARRIVE.TRANS64 RZ, [UR17], R3 ;  /* 0x00000003ffffd9a7 */ /* 0x0005e20008000011 */
[----:B------:R-:W-:Y:S04]  /*1bd0*/  BSSY.RECONVERGENT B0, `(.L_x_30) ;  /* 0x0000003000007945 */ /* 0x000fe80003800200 */
[----:B------:R-:W-:Y:S05]  /*1be0*/  @P4 BRA `(.L_x_31) ;  /* 0x0000000000044947 */ /* 0x000fea0003800000 */
[----:B------:R-:W-:Y:S05]  /*1bf0*/  BPT.TRAP 0x1 ;  /* 0x000000040000795c */ /* 0x000fea0000300000 */
.L_x_31:
[----:B------:R-:W-:Y:S05]  /*1c00*/  BSYNC.RECONVERGENT B0 ;  /* 0x0000000000007941 */ /* 0x000fea0003800200 */
.L_x_30:
        /* <DEDUP_REMOVED lines=10> */
[----:B------:R-:W-:Y:S01]  /*1cb0*/  UIADD3 UR16, UPT, UPT, UR16, 0xc400, URZ ;  /* 0x0000c40010107890 */ /* 0x000fe2000fffe0ff */
[----:B-1----:R-:W-:Y:S01]  /*1cc0*/  SHF.L.U32 R2, R15, 0x1f, RZ ;  /* 0x0000001f0f027819 */ /* 0x002fe200000006ff */
[----:B------:R-:W-:Y:S02]  /*1cd0*/  UIADD3.X UR31, UPT, UPT, URZ, UR23, URZ, UP1, !UPT ;  /* 0x00000017ff1f7290 */ /* 0x000fe40008ffe4ff */
[----:B------:R-:W-:Y:S01]  /*1ce0*/  UIADD3.X UR29, UPT, UPT, URZ, UR23, URZ, UP0, !UPT ;  /* 0x00000017ff1d7290 */ /* 0x000fe200087fe4ff */
[----:B------:R1:W1:Y:S01]  /*1cf0*/  SYNCS.PHASECHK.TRANS64.TRYWAIT P0, [UR8+0x70], R2 ;  /* 0x00007002ff0075a7 */ /* 0x0002620008001108 */
[----:B------:R-:W-:Y:S01]  /*1d00*/  ULEA UR8, UR25, UR4, 0xd ;  /* 0x0000000419087291 */ /* 0x000fe2000f8e68ff */
[----:B------:R-:W-:Y:S01]  /*1d10*/  UMOV UR26, 0x0 ;  /* 0x00000000001a7882 */ /* 0x000fe20000000000 */
[----:B------:R-:W-:-:S02]  /*1d20*/  UMOV UR27, 0x10000000 ;  /* 0x10000000001b7882 */ /* 0x000fc40000000000 */
[----:B------:R-:W-:Y:S01]  /*1d30*/  UIADD3 UR8, UPT, UPT, UR8, 0x1a400, URZ ;  /* 0x0001a40008087890 */ /* 0x000fe2000fffe0ff */
[----:B------:R-:W-:Y:S01]  /*1d40*/  UMOV UR19, UR35 ;  /* 0x0000002300137c82 */ /* 0x000fe20008000000 */
[----:B------:R-:W-:Y:S01]  /*1d50*/  UMOV UR20, UR36 ;  /* 0x0000002400147c82 */ /* 0x000fe20008000000 */
[----:B------:R-:W-:Y:S01]  /*1d60*/  UMOV UR12, UR36 ;  /* 0x00000024000c7c82 */ /* 0x000fe20008000000 */
[----:B------:R-:W-:Y:S01]  /*1d70*/  UMOV UR9, UR17 ;  /* 0x0000001100097c82 */ /* 0x000fe20008000000 */
[----:B------:R-:W-:Y:S01]  /*1d80*/  UMOV UR10, UR18 ;  /* 0x00000012000a7c82 */ /* 0x000fe20008000000 */
[----:B------:R1:W-:Y:S01]  /*1d90*/  UTMALDG.3D [UR16], [UR30], desc[UR26] ;  /* 0x00001a101e0075b4 */ /* 0x0003e20008011000 */
[----:B------:R-:W-:Y:S01]  /*1da0*/  UIADD3 UR24, UPT, UPT, UR24, 0x1, URZ ;  /* 0x0000000118187890 */ /* 0x000fe2000fffe0ff */
[----:B------:R-:W-:-:S03]  /*1db0*/  UMOV UR25, UR6 ;  /* 0x0000000600197c82 */ /* 0x000fc60008000000 */
[----:B------:R-:W-:Y:S01]  /*1dc0*/  UISETP.NE.AND UP0, UPT, UR24, UR21, UPT ;  /* 0x000000151800728c */ /* 0x000fe2000bf05270 */
[----:B------:R1:W-:Y:S08]  /*1dd0*/  UTMALDG.3D [UR8], [UR28], desc[UR26] ;  /* 0x00001a081c0075b4 */ /* 0x0003f00008011000 */
[----:B------:R-:W-:Y:S05]  /*1de0*/  BRA.U UP0, `(.L_x_32) ;  /* 0xfffffffd005c7547 */ /* 0x000fea000b83ffff */
.L_x_27:
[----:B-1----:R-:W-:Y:S01]  /*1df0*/  LEA R2, R14, UR4, 0x3 ;  /* 0x000000040e027c11 */ /* 0x002fe2000f8e18ff */
[----:B------:R-:W-:Y:S01]  /*1e00*/  NOP ;  /* 0x0000000000007918 */ /* 0x000fe20000000000 */
[----:B--2---:R-:W-:Y:S02]  /*1e10*/  SHF.L.U32 R3, R12, 0x1f, RZ ;  /* 0x0000001f0c037819 */ /* 0x004fe400000006ff */
[----:B------:R-:W-:Y:S02]  /*1e20*/  LEA R4, R14, UR4, 0x4 ;  /* 0x000000040e047c11 */ /* 0x000fe4000f8e20ff */
[----:B------:R-:W1:Y:S02]  /*1e30*/  SYNCS.PHASECHK.TRANS64.TRYWAIT P0, [R2+URZ+0x130], R3 ;  /* 0x00013003020075a7 */ /* 0x000e6400080011ff */
[----:B-1----:R-:W-:Y:S05]  /*1e40*/  @!P0 BRA `(.L_x_33) ;  /* 0x00000098004c8947 */ /* 0x002fea0003800000 */
.L_x_137:
[----:B------:R-:W2:Y:S01]  /*1e50*/  LDS.128 R4, [R4+0x1a0] ;  /* 0x0001a00004047984 */ /* 0x000ea20000000c00 */
[----:B---3--:R-:W-:Y:S01]  /*1e60*/  ISETP.GE.AND P0, PT, R72, 0x1, PT ;  /* 0x000000014800780c */ /* 0x008fe20003f06270 */
[----:B-1----:R-:W-:Y:S01]  /*1e70*/  VIADD R2, R2, 0x140 ;  /* 0x0000014002027836 */ /* 0x002fe20000000000 */
[----:B------:R-:W-:Y:S01]  /*1e80*/  @!PT LDS RZ, [RZ] ;  /* 0x00000000fffff984 */ /* 0x000fe20000000800 */
[----:B------:R-:W-:Y:S01]  /*1e90*/  @!PT LDS RZ, [RZ] ;  /* 0x00000000fffff984 */ /* 0x000fe20000000800 */
[----:B------:R-:W-:Y:S01]  /*1ea0*/  @!PT LDS RZ, [RZ] ;  /* 0x00000000fffff984 */ /* 0x000fe20000000800 */
[----:B------:R-:W-:Y:S01]  /*1eb0*/  @!PT LDS RZ, [RZ] ;  /* 0x00000000fffff984 */ /* 0x000fe20000000800 */
[----:B------:R1:W-:Y:S06]  /*1ec0*/  MEMBAR.ALL.CTA ;  /* 0x0000000000007992 */ /* 0x0003ec0000008000 */
[----:B-1----:R-:W1:Y:S01]  /*1ed0*/  FENCE.VIEW.ASYNC.S ;  /* 0x00000000000073c6 */ /* 0x002e620000000000 */
[----:B------:R-:W-:-:S04]  /*1ee0*/  PRMT R2, RZ, 0x654, R2 ;  /* 0x00000654ff027816 */ /* 0x000fc80000000002 */
[----:B-1----:R1:W-:Y:S01]  /*1ef0*/  SYNCS.ARRIVE.TRANS64.RED.A1T0 RZ, [R2+URZ], RZ ;  /* 0x000000ff02ff79a7 */ /* 0x0023e200081004ff */
[----:B--2---:R-:W-:-:S13]  /*1f00*/  LOP3.LUT P2, RZ, R6, 0x1, RZ, 0xc0, !PT ;  /* 0x0000000106ff7812 */ /* 0x004fda000784c0ff */
[----:B------:R-:W-:Y:S01]  /*1f10*/  @P2 SHF.R.U32.HI R3, RZ, 0x10, R5 ;  /* 0x00000010ff032819 */ /* 0x000fe20000011605 */
[----:B------:R-:W-:Y:S01]  /*1f20*/  VOTEU.ANY UP0, P2 ;  /* 0x0000000000ff7886 */ /* 0x000fe20001000100 */
[----:B------:R-:W-:Y:S02]  /*1f30*/  @P2 MOV R13, R4 ;  /* 0x00000004000d2202 */ /* 0x000fe40000000f00 */
[----:B------:R-:W-:Y:S02]  /*1f40*/  @P2 R2UR.BROADCAST UR8, R3 ;  /* 0x00000000030822ca */ /* 0x000fe400008e0000 */
[----:B------:R-:W-:-:S11]  /*1f50*/  @P2 LOP3.LUT R11, R5, 0xffff, RZ, 0xc0, !PT ;  /* 0x0000ffff050b2812 */ /* 0x000fd600078ec0ff */
[----:B------:R-:W-:Y:S01]  /*1f60*/  @UP0 UMOV UR36, UR8 ;  /* 0x0000000800240c82 */ /* 0x000fe20008000000 */
[----:B-1----:R-:W-:Y:S05]  /*1f70*/  @!P0 BRA `(.L_x_34) ;  /* 0x0000000000b88947 */ /* 0x002fea0003800000 */
[----:B------:R-:W4:Y:S01]  /*1f80*/  LDC.64 R4, c[0x0][0xb18] ;  /* 0x0002c600ff047b82 */ /* 0x000f220000000a00 */
[----:B------:R-:W-:-:S07]  /*1f90*/  ISETP.NE.AND P3, PT, R72, 0x1, PT ;  /* 0x000000014800780c */ /* 0x000fce0003f65270 */
[----:B------:R-:W1:Y:S08]  /*1fa0*/  LDC.64 R6, c[0x0][0xb10] ;  /* 0x0002c400ff067b82 */ /* 0x000e700000000a00 */
[----:B------:R-:W2:Y:S08]  /*1fb0*/  LDC R16, c[0x0][0xb20] ;  /* 0x0002c800ff107b82 */ /* 0x000eb00000000800 */
[----:B------:R-:W3:Y:S01]  /*1fc0*/  LDC R18, c[0x0][0xb0c] ;  /* 0x0002c300ff127b82 */ /* 0x000ee20000000800 */
[----:B----4-:R-:W-:Y:S01]  /*1fd0*/  IMAD.HI.U32 R17, R0, R5, RZ ;  /* 0x0000000500117227 */ /* 0x010fe200078e00ff */
[----:B------:R-:W-:-:S03]  /*1fe0*/  ISETP.NE.AND P0, PT, R4, 0x1, PT ;  /* 0x000000010400780c */ /* 0x000fc60003f05270 */
[----:B------:R-:W-:-:S03]  /*1ff0*/  IMAD.HI.U32 R5, R11, R5, RZ ;  /* 0x000000050b057227 */ /* 0x000fc600078e00ff */
[----:B------:R-:W4:Y:S01]  /*2000*/  LDC.64 R2, c[0x0][0xb28] ;  /* 0x0002ca00ff027b82 */ /* 0x000f220000000a00 */
[----:B-1----:R-:W-:-:S04]  /*2010*/  IMAD.HI.U32 R20, R9, R6, RZ ;  /* 0x0000000609147227 */ /* 0x002fc800078e00ff */
[----:B------:R-:W-:Y:S01]  /*2020*/  IMAD.HI.U32 R22, R13, R6, RZ ;  /* 0x000000060d167227 */ /* 0x000fe200078e00ff */
[----:B------:R-:W-:Y:S02]  /*2030*/  SHF.R.U32.HI R20, RZ, R7, R20 ;  /* 0x00000007ff147219 */ /* 0x000fe40000011614 */
[-C--:B--2---:R-:W-:Y:S02]  /*2040*/  SHF.R.U32.HI R17, RZ, R16.reuse, R17 ;  /* 0x00000010ff117219 */ /* 0x084fe40000011611 */
[----:B------:R-:W-:Y:S02]  /*2050*/  SHF.R.U32.HI R16, RZ, R16, R5 ;  /* 0x00000010ff107219 */ /* 0x000fe40000011605 */
[----:B------:R-:W-:Y:S02]  /*2060*/  SEL R17, R0, R17, !P0 ;  /* 0x0000001100117207 */ /* 0x000fe40004000000 */
[----:B------:R-:W-:Y:S02]  /*2070*/  SHF.R.U32.HI R22, RZ, R7, R22 ;  /* 0x00000007ff167219 */ /* 0x000fe40000011616 */
[----:B---3--:R-:W-:-:S02]  /*2080*/  ISETP.NE.AND P1, PT, R18, 0x1, PT ;  /* 0x000000011200780c */ /* 0x008fc40003f25270 */
[----:B------:R-:W-:Y:S02]  /*2090*/  SEL R5, R11, R16, !P0 ;  /* 0x000000100b057207 */ /* 0x000fe40004000000 */
[----:B------:R-:W-:Y:S02]  /*20a0*/  SEL R19, R9, R20, !P1 ;  /* 0x0000001409137207 */ /* 0x000fe40004800000 */
[----:B------:R-:W-:Y:S01]  /*20b0*/  SEL R7, R13, R22, !P1 ;  /* 0x000000160d077207 */ /* 0x000fe20004800000 */
[----:B----4-:R-:W-:-:S04]  /*20c0*/  IMAD.HI.U32 R20, R17, R2, RZ ;  /* 0x0000000211147227 */ /* 0x010fc800078e00ff */
[----:B------:R-:W-:Y:S01]  /*20d0*/  IMAD.HI.U32 R6, R19, R2, RZ ;  /* 0x0000000213067227 */ /* 0x000fe200078e00ff */
[----:B------:R-:W-:-:S04]  /*20e0*/  @P3 SHF.R.U32.HI R17, RZ, R3, R20 ;  /* 0x00000003ff113219 */ /* 0x000fc80000011614 */
        /* <DEDUP_REMOVED lines=8> */
[----:B------:R-:W-:-:S04]  /*2170*/  @!P0 IMAD.HI.U32 R16, R7, R2, RZ ;  /* 0x0000000207108227 */ /* 0x000fc800078e00ff */
[----:B------:R-:W-:Y:S01]  /*2180*/  IMAD.MOV R2, RZ, RZ, -R6 ;  /* 0x000000ffff027224 */ /* 0x000fe200078e0a06 */
[----:B------:R-:W-:-:S03]  /*2190*/  @!P0 SHF.R.U32.HI R16, RZ, R3, R16 ;  /* 0x00000003ff108219 */ /* 0x000fc60000011610 */
[----:B------:R-:W-:Y:S01]  /*21a0*/  IMAD R2, R72, R2, R5 ;  /* 0x0000000248027224 */ /* 0x000fe200078e0205 */
[----:B------:R-:W-:Y:S02]  /*21b0*/  @!P0 SEL R3, R7, R16, !P3 ;  /* 0x0000001007038207 */ /* 0x000fe40005800000 */
[----:B------:R-:W-:-:S03]  /*21c0*/  IADD3 R16, PT, PT, -R5, RZ, RZ ;  /* 0x000000ff05107210 */ /* 0x000fc60007ffe1ff */
[--C-:B------:R-:W-:Y:S02]  /*21d0*/  @!P0 IMAD.IADD R6, R6, 0x1, -R3.reuse ;  /* 0x0000000106068824 */ /* 0x100fe400078e0a03 */
[----:B------:R-:W-:Y:S01]  /*21e0*/  @!P0 IMAD R3, R2, R19, R3 ;  /* 0x0000001302038224 */ /* 0x000fe200078e0203 */
[----:B------:R-:W-:Y:S01]  /*21f0*/  IADD3 R2, PT, PT, -R7, RZ, RZ ;  /* 0x000000ff07027210 */ /* 0x000fe20007ffe1ff */
[----:B------:R-:W-:Y:S02]  /*2200*/  @!P0 IMAD R5, R72, R6, R7 ;  /* 0x0000000648058224 */ /* 0x000fe400078e0207 */
[----:B------:R-:W-:Y:S02]  /*2210*/  IMAD R11, R4, R16, R11 ;  /* 0x00000010040b7224 */ /* 0x000fe400078e020b */
[----:B------:R-:W-:Y:S02]  /*2220*/  @!P0 IMAD.MOV.U32 R7, RZ, RZ, R3 ;  /* 0x000000ffff078224 */ /* 0x000fe400078e0003 */
[----:B------:R-:W-:-:S02]  /*2230*/  IMAD R2, R18, R2, R13 ;  /* 0x0000000212027224 */ /* 0x000fc400078e020d */
[----:B------:R-:W-:Y:S02]  /*2240*/  IMAD R11, R5, R4, R11 ;  /* 0x00000004050b7224 */ /* 0x000fe400078e020b */
[----:B------:R-:W-:Y:S02]  /*2250*/  IMAD R13, R7, R18, R2 ;  /* 0x00000012070d7224 */ /* 0x000fe400078e0202 */
.L_x_34:
[----:B------:R-:W1:Y:S02]  /*2260*/  LDCU UR8, c[0x0][0xb30] ;  /* 0x00016600ff0877ac */ /* 0x000e640008000800 */
[----:B-1----:R-:W-:-:S09]  /*2270*/  UISETP.NE.AND UP0, UPT, UR8, 0x1, UPT ;  /* 0x000000010800788c */ /* 0x002fd2000bf05270 */
[----:B------:R-:W-:Y:S05]  /*2280*/  BRA.U UP0, `(.L_x_35) ;  /* 0x0000000100407547 */ /* 0x000fea000b800000 */
[----:B------:R-:W1:Y:S08]  /*2290*/  LDC.64 R4, c[0x0][0xb10] ;  /* 0x0002c400ff047b82 */ /* 0x000e700000000a00 */
[----:B------:R-:W2:Y:S08]  /*22a0*/  LDC.64 R2, c[0x0][0xb18] ;  /* 0x0002c600ff027b82 */ /* 0x000eb00000000a00 */
[----:B------:R-:W3:Y:S08]  /*22b0*/  LDC R6, c[0x0][0xb20] ;  /* 0x0002c800ff067b82 */ /* 0x000ef00000000800 */
[----:B------:R-:W4:Y:S01]  /*22c0*/  LDC R16, c[0x0][0xb0c] ;  /* 0x0002c300ff107b82 */ /* 0x000f220000000800 */
[----:B-1----:R-:W-:-:S05]  /*22d0*/  IMAD.HI.U32 R4, R13, R4, RZ ;  /* 0x000000040d047227 */ /* 0x002fca00078e00ff */
[----:B------:R-:W-:Y:S01]  /*22e0*/  SHF.R.U32.HI R4, RZ, R5, R4 ;  /* 0x00000005ff047219 */ /* 0x000fe20000011604 */
[----:B--2---:R-:W-:Y:S01]  /*22f0*/  IMAD.HI.U32 R3, R11, R3, RZ ;  /* 0x000000030b037227 */ /* 0x004fe200078e00ff */
[----:B------:R-:W-:-:S04]  /*2300*/  ISETP.NE.AND P0, PT, R2, 0x1, PT ;  /* 0x000000010200780c */ /* 0x000fc80003f05270 */
[----:B---3--:R-:W-:-:S04]  /*2310*/  SHF.R.U32.HI R6, RZ, R6, R3 ;  /* 0x00000006ff067219 */ /* 0x008fc80000011603 */
[----:B------:R-:W-:Y:S02]  /*2320*/  SEL R3, R11, R6, !P0 ;  /* 0x000000060b037207 */ /* 0x000fe40004000000 */
[----:B----4-:R-:W-:-:S04]  /*2330*/  ISETP.NE.AND P1, PT, R16, 0x1, PT ;  /* 0x000000011000780c */ /* 0x010fc80003f25270 */
[----:B------:R-:W-:-:S05]  /*2340*/  SEL R4, R13, R4, !P1 ;  /* 0x000000040d047207 */ /* 0x000fca0004800000 */
[----:B------:R-:W-:Y:S02]  /*2350*/  IMAD.IADD R5, R3, 0x1, -R4 ;  /* 0x0000000103057824 */ /* 0x000fe400078e0a04 */
[----:B------:R-:W-:Y:S02]  /*2360*/  IMAD.IADD R3, R4, 0x1, -R3 ;  /* 0x0000000104037824 */ /* 0x000fe400078e0a03 */
[----:B------:R-:W-:Y:S02]  /*2370*/  IMAD R13, R5, R16, R13 ;  /* 0x00000010050d7224 */ /* 0x000fe400078e020d */
[----:B------:R-:W-:-:S07]  /*2380*/  IMAD R11, R3, R2, R11 ;  /* 0x00000002030b7224 */ /* 0x000fce00078e020b */
.L_x_35:
[----:B------:R-:W-:Y:S01]  /*2390*/  VIADD R14, R14, 0x1 ;  /* 0x000000010e0e7836 */ /* 0x000fe20000000000 */
[----:B------:R-:W-:Y:S01]  /*23a0*/  PLOP3.LUT P1, PT, PT, PT, PT, 0x80, 0x8 ;  /* 0x000000000008781c */ /* 0x000fe20003f2f070 */
[----:B------:R-:W-:Y:S02]  /*23b0*/  IMAD.IADD R21, R13, 0x1, R152 ;  /* 0x000000010d157824 */ /* 0x000fe400078e0298 */
[----:B------:R-:W-:Y:S01]  /*23c0*/  IMAD.IADD R20, R11, 0x1, R150 ;  /* 0x000000010b147824 */ /* 0x000fe200078e0296 */
[----:B------:R-:W-:-:S04]  /*23d0*/  ISETP.NE.AND P0, PT, R14, 0x2, PT ;  /* 0x000000020e00780c */ /* 0x000fc80003f05270 */
[----:B------:R-:W-:Y:S02]  /*23e0*/  SEL R3, RZ, 0x1, P0 ;  /* 0x00000001ff037807 */ /* 0x000fe40000000000 */
[----:B------:R-:W-:Y:S02]  /*23f0*/  SEL R14, R14, RZ, P0 ;  /* 0x000000ff0e0e7207 */ /* 0x000fe40000000000 */
[----:B------:R-:W-:Y:S01]  /*2400*/  LOP3.LUT R12, R12, R3, RZ, 0x3c, !PT ;  /* 0x000000030c0c7212 */ /* 0x000fe200078e3cff */
[----:B------:R-:W-:Y:S06]  /*2410*/  @P2 BRA `(.L_x_36) ;  /* 0xfffffff000982947 */ /* 0x000fec000383ffff */
[----:B------:R-:W-:Y:S01]  /*2420*/  UIADD3 UR4, UPT, UPT, UR4, 0x70, URZ ;  /* 0x0000007004047890 */ /* 0x000fe2000fffe0ff */
[----:B------:R-:W-:-:S03]  /*2430*/  SHF.L.U32 R3, R15, 0x1f, RZ ;  /* 0x0000001f0f037819 */ /* 0x000fc600000006ff */
[----:B------:R-:W-:-:S09]  /*2440*/  ULEA UR5, UR6, UR4, 0x3 ;  /* 0x0000000406057291 */ /* 0x000fd2000f8e18ff */
[----:B------:R-:W1:Y:S02]  /*2450*/  SYNCS.PHASECHK.TRANS64.TRYWAIT P0, [UR5], R3 ;  /* 0x00000003ff0075a7 */ /* 0x000e640008001105 */
[----:B-1----:R-:W-:Y:S05]  /*2460*/  @!P0 BRA `(.L_x_37) ;  /* 0x0000009000d88947 */ /* 0x002fea0003800000 */
.L_x_139:
[----:B------:R-:W-:-:S04]  /*2470*/  UIADD3 UR6, UPT, UPT, UR6, 0x1, URZ ;  /* 0x0000000106067890 */ /* 0x000fc8000fffe0ff */
[----:B------:R-:W-:-:S04]  /*2480*/  UISETP.NE.AND UP0, UPT, UR6, 0xe, UPT ;  /* 0x0000000e0600788c */ /* 0x000fc8000bf05270 */
[----:B------:R-:W-:Y:S02]  /*2490*/  USEL UR7, URZ, 0x1, UP0 ;  /* 0x00000001ff077887 */ /* 0x000fe40008000000 */
[----:B------:R-:W-:-:S04]  /*24a0*/  USEL UR6, UR6, URZ, UP0 ;  /* 0x000000ff06067287 */ /* 0x000fc80008000000 */
[----:B------:R-:W-:Y:S01]  /*24b0*/  ULEA UR5, UR6, UR4, 0x3 ;  /* 0x0000000406057291 */ /* 0x000fe2000f8e18ff */
[----:B------:R-:W-:-:S04]  /*24c0*/  LOP3.LUT R2, R15, UR7, RZ, 0x3c, !PT ;  /* 0x000000070f027c12 */ /* 0x000fc8000f8e3cff */
[----:B-1----:R-:W-:-:S04]  /*24d0*/  SHF.L.U32 R3, R2, 0x1f, RZ ;  /* 0x0000001f02037819 */ /* 0x002fc800000006ff */
[----:B------:R-:W1:Y:S02]  /*24e0*/  SYNCS.PHASECHK.TRANS64.TRYWAIT P0, [UR5], R3 ;  /* 0x00000003ff0075a7 */ /* 0x000e640008001105 */
[----:B-1----:R-:W-:Y:S05]  /*24f0*/  @!P0 BRA `(.L_x_38) ;  /* 0x0000009000cc8947 */ /* 0x002fea0003800000 */
.L_x_141:
        /* <DEDUP_REMOVED lines=9> */
.L_x_143:
        /* <DEDUP_REMOVED lines=9> */
.L_x_145:
        /* <DEDUP_REMOVED lines=9> */
.L_x_147:
        /* <DEDUP_REMOVED lines=9> */
.L_x_149:
        /* <DEDUP_REMOVED lines=9> */
.L_x_151:
        /* <DEDUP_REMOVED lines=9> */
.L_x_153:
        /* <DEDUP_REMOVED lines=9> */
.L_x_155:
        /* <DEDUP_REMOVED lines=9> */
.L_x_157:
        /* <DEDUP_REMOVED lines=9> */
.L_x_159:
        /* <DEDUP_REMOVED lines=9> */
.L_x_161:
        /* <DEDUP_REMOVED lines=9> */
.L_x_163:
[----:B------:R-:W-:-:S04]  /*2b30*/  UIADD3 UR6, UPT, UPT, UR6, 0x1, URZ ;  /* 0x0000000106067890 */ /* 0x000fc8000fffe0ff */
[----:B------:R-:W-:-:S04]  /*2b40*/  UISETP.NE.AND UP0, UPT, UR6, 0xe, UPT ;  /* 0x0000000e0600788c */ /* 0x000fc8000bf05270 */
[----:B------:R-:W-:Y:S02]  /*2b50*/  USEL UR5, URZ, 0x1, UP0 ;  /* 0x00000001ff057887 */ /* 0x000fe40008000000 */
[----:B------:R-:W-:-:S04]  /*2b60*/  USEL UR6, UR6, URZ, UP0 ;  /* 0x000000ff06067287 */ /* 0x000fc80008000000 */
[----:B------:R-:W-:Y:S01]  /*2b70*/  ULEA UR6, UR6, UR4, 0x3 ;  /* 0x0000000406067291 */ /* 0x000fe2000f8e18ff */
[----:B-1----:R-:W-:-:S04]  /*2b80*/  LOP3.LUT R3, R2, UR5, RZ, 0x3c, !PT ;  /* 0x0000000502037c12 */ /* 0x002fc8000f8e3cff */
[----:B------:R-:W-:Y:S01]  /*2b90*/  SHF.L.U32 R3, R3, 0x1f, RZ ;  /* 0x0000001f03037819 */ /* 0x000fe200000006ff */
[----:B----4-:R-:W-:-:S07]  /*2ba0*/  IMAD.U32 R0, RZ, RZ, UR6 ;  /* 0x00000006ff007e24 */ /* 0x010fce000f8e00ff */
.L_x_50:
[----:B-1----:R1:W2:Y:S02]  /*2bb0*/  SYNCS.PHASECHK.TRANS64.TRYWAIT P0, [R0+URZ], R3 ;  /* 0x00000003000075a7 */ /* 0x0022a400080011ff */
[----:B--2---:R-:W-:Y:S05]  /*2bc0*/  @!P0 NANOSLEEP.SYNCS 0x989680 ;  /* 0x009896800000895d */ /* 0x004fea0003900000 */
[----:B------:R-:W2:Y:S02]  /*2bd0*/  @!P0 SYNCS.PHASECHK.TRANS64 P0, [R0+URZ], R3 ;  /* 0x00000003000085a7 */ /* 0x000ea400080010ff */
[----:B--2---:R-:W-:Y:S05]  /*2be0*/  @P0 EXIT ;  /* 0x000000000000094d */ /* 0x004fea0003800000 */
[----:B------:R-:W-:Y:S05]  /*2bf0*/  BRA `(.L_x_50) ;  /* 0xfffffffc00ec7947 */ /* 0x000fea000383ffff */
.L_x_18:
[----:B------:R-:W-:-:S04]  /*2c00*/  UISETP.NE.AND UP1, UPT, UR37, URZ, UPT ;  /* 0x000000ff2500728c */ /* 0x000fc8000bf25270 */
[----:B------:R-:W-:-:S09]  /*2c10*/  UISETP.NE.OR UP1, UPT, UR8, 0x1, UP1 ;  /* 0x000000010800788c */ /* 0x000fd20008f25670 */
[----:B------:R-:W-:Y:S05]  /*2c20*/  BRA.U UP1, `(.L_x_51) ;  /* 0x0000000501487547 */ /* 0x000fea000b800000 */
[----:B------:R-:W-:Y:S01]  /*2c30*/  ISETP.NE.AND P2, PT, R2, RZ, PT ;  /* 0x000000ff0200720c */ /* 0x000fe20003f45270 */
[----:B------:R-:W-:Y:S01]  /*2c40*/  IMAD.MOV.U32 R12, RZ, RZ, 0x1 ;  /* 0x00000001ff0c7424 */ /* 0x000fe200078e00ff */
[----:B------:R-:W-:Y:S02]  /*2c50*/  CS2R R10, SRZ ;  /* 0x00000000000a7805 */ /* 0x000fe4000001ff00 */
[----:B------:R-:W-:Y:S01]  /*2c60*/  CS2R R8, SRZ ;  /* 0x0000000000087805 */ /* 0x000fe2000001ff00 */
[----:B------:R-:W-:Y:S01]  /*2c70*/  UMOV UR4, 0x400 ;  /* 0x0000040000047882 */ /* 0x000fe20000000000 */
[----:B------:R-:W-:Y:S01]  /*2c80*/  UMOV UR6, URZ ;  /* 0x000000ff00067c82 */ /* 0x000fe20008000000 */
[----:B------:R-:W-:-:S12]  /*2c90*/  ULEA UR37, UR37, UR4, 0x18 ;  /* 0x0000000425257291 */ /* 0x000fd8000f8ec0ff */
.L_x_55:
[----:B------:R-:W-:Y:S02]  /*2ca0*/  LEA R0, R8, UR37, 0x3 ;  /* 0x0000002508007c11 */ /* 0x000fe4000f8e18ff */
[----:B------:R-:W-:-:S03]  /*2cb0*/  SHF.L.U32 R5, R9, 0x1f, RZ ;  /* 0x0000001f09057819 */ /* 0x000fc600000006ff */
[----:B------:R-:W-:Y:S01]  /*2cc0*/  VIADD R4, R0, 0x180 ;  /* 0x0000018000047836 */ /* 0x000fe20000000000 */
[----:B------:R-:W1:Y:S02]  /*2cd0*/  SYNCS.PHASECHK.TRANS64.TRYWAIT P0, [R0+URZ+0x170], R5 ;  /* 0x00017005000075a7 */ /* 0x000e6400080011ff */
[----:B-1----:R-:W-:Y:S05]  /*2ce0*/  @!P0 BRA `(.L_x_52) ;  /* 0x0000008c00f08947 */ /* 0x002fea0003800000 */
.L_x_164:
[----:B------:R-:W-:Y:S01]  /*2cf0*/  ULEA UR5, UR6, UR37, 0x3 ;  /* 0x0000002506057291 */ /* 0x000fe2000f8e18ff */
[----:B------:R-:W-:Y:S02]  /*2d00*/  PRMT R4, RZ, 0x654, R4 ;  /* 0x00000654ff047816 */ /* 0x000fe40000000004 */
[----:B-1----:R-:W-:Y:S01]  /*2d10*/  SHF.L.U32 R5, R12, 0x1f, RZ ;  /* 0x0000001f0c057819 */ /* 0x002fe200000006ff */
[----:B------:R-:W-:Y:S01]  /*2d20*/  UIADD3 UR4, UPT, UPT, UR5, 0x130, URZ ;  /* 0x0000013005047890 */ /* 0x000fe2000fffe0ff */
[----:B------:R1:W-:Y:S05]  /*2d30*/  SYNCS.ARRIVE.TRANS64.RED.A1T0 RZ, [R4+URZ], RZ ;  /* 0x000000ff04ff79a7 */ /* 0x0003ea00081004ff */
[----:B------:R-:W-:Y:S01]  /*2d40*/  IMAD.U32 R7, RZ, RZ, UR4 ;  /* 0x00000004ff077e24 */ /* 0x000fe2000f8e00ff */
[----:B------:R-:W2:Y:S04]  /*2d50*/  SYNCS.PHASECHK.TRANS64.TRYWAIT P0, [UR5+0x140], R5 ;  /* 0x00014005ff0075a7 */ /* 0x000ea80008001105 */
[----:B------:R-:W-:Y:S01]  /*2d60*/  PRMT R6, R2, 0x654, R7 ;  /* 0x0000065402067816 */ /* 0x000fe20000000007 */
[----:B-1----:R-:W-:Y:S01]  /*2d70*/  @!P2 IMAD.MOV.U32 R4, RZ, RZ, 0x10 ;  /* 0x00000010ff04a424 */ /* 0x002fe200078e00ff */
[----:B--2---:R-:W-:Y:S06]  /*2d80*/  @!P0 BRA `(.L_x_53) ;  /* 0x0000008c00dc8947 */ /* 0x004fec0003800000 */
.L_x_166:
[----:B------:R-:W-:Y:S01]  /*2d90*/  ULEA UR4, UR6, UR37, 0x4 ;  /* 0x0000002506047291 */ /* 0x000fe2000f8e20ff */
[----:B------:R-:W-:Y:S01]  /*2da0*/  SEL R3, R6, R3, !P2 ;  /* 0x0000000306037207 */ /* 0x000fe20005000000 */
[----:B------:R-:W-:Y:S01]  /*2db0*/  UIADD3 UR5, UPT, UPT, UR5, 0x130, URZ ;  /* 0x0000013005057890 */ /* 0x000fe2000fffe0ff */
[----:B-1----:R-:W-:Y:S01]  /*2dc0*/  LEA R0, R11, UR37, 0x3 ;  /* 0x000000250b007c11 */ /* 0x002fe2000f8e18ff */
[----:B------:R-:W-:Y:S01]  /*2dd0*/  UIADD3 UR4, UPT, UPT, UR4, 0x1a0, URZ ;  /* 0x000001a004047890 */ /* 0x000fe2000fffe0ff */
[----:B------:R-:W-:Y:S01]  /*2de0*/  SHF.L.U32 R5, R10, 0x1f, RZ ;  /* 0x0000001f0a057819 */ /* 0x000fe200000006ff */
[----:B------:R1:W-:Y:S01]  /*2df0*/  @!P2 SYNCS.ARRIVE.TRANS64.RED RZ, [R3+URZ], R4 ;  /* 0x0000000403ffa9a7 */ /* 0x0003e200080004ff */
[----:B------:R-:W-:Y:S01]  /*2e00*/  UIADD3 UR6, UPT, UPT, UR6, 0x1, URZ ;  /* 0x0000000106067890 */ /* 0x000fe2000fffe0ff */
[----:B------:R-:W-:-:S03]  /*2e10*/  VIADD R8, R8, 0x1 ;  /* 0x0000000108087836 */ /* 0x000fc60000000000 */
[----:B------:R-:W-:Y:S02]  /*2e20*/  UISETP.NE.AND UP0, UPT, UR6, 0x2, UPT ;  /* 0x000000020600788c */ /* 0x000fe4000bf05270 */
[----:B------:R-:W-:Y:S06]  /*2e30*/  UGETNEXTWORKID.BROADCAST [UR4], [UR5] ;  /* 0x00000000040073ca */ /* 0x000fec0008000100 */
[----:B------:R-:W-:Y:S01]  /*2e40*/  USEL UR4, URZ, 0x1, UP0 ;  /* 0x00000001ff047887 */ /* 0x000fe20008000000 */
[----:B------:R-:W-:Y:S01]  /*2e50*/  ISETP.NE.AND P0, PT, R8, 0x2, PT ;  /* 0x000000020800780c */ /* 0x000fe20003f05270 */
[----:B------:R-:W-:Y:S01]  /*2e60*/  USEL UR6, UR6, URZ, UP0 ;  /* 0x000000ff06067287 */ /* 0x000fe20008000000 */
[----:B------:R-:W2:Y:S03]  /*2e70*/  SYNCS.PHASECHK.TRANS64.TRYWAIT P1, [R0+URZ+0x130], R5 ;  /* 0x00013005000075a7 */ /* 0x000ea600080211ff */
[----:B------:R-:W-:Y:S01]  /*2e80*/  LOP3.LUT R12, R12, UR4, RZ, 0x3c, !PT ;  /* 0x000000040c0c7c12 */ /* 0x000fe2000f8e3cff */
[----:B-12---:R-:W-:Y:S07]  /*2e90*/  @!P1 BRA `(.L_x_54) ;  /* 0x0000008c00b09947 */ /* 0x006fee0003800000 */
.L_x_167:
[C---:B------:R-:W-:Y:S01]  /*2ea0*/  LEA R4, R11.reuse, UR37, 0x4 ;  /* 0x000000250b047c11 */ /* 0x040fe2000f8e20ff */
[----:B-1----:R-:W-:Y:S01]  /*2eb0*/  VIADD R0, R0, 0x140 ;  /* 0x0000014000007836 */ /* 0x002fe20000000000 */
[----:B------:R-:W-:Y:S01]  /*2ec0*/  SEL R8, R8, RZ, P0 ;  /* 0x000000ff08087207 */ /* 0x000fe20000000000 */
[----:B------:R-:W-:-:S03]  /*2ed0*/  VIADD R11, R11, 0x1 ;  /* 0x000000010b0b7836 */ /* 0x000fc60000000000 */
[----:B------:R-:W1:Y:S01]  /*2ee0*/  LDS.128 R4, [R4+0x1a0] ;  /* 0x0001a00004047984 */ /* 0x000e620000000c00 */
[----:B------:R-:W-:Y:S02]  /*2ef0*/  PRMT R0, RZ, 0x654, R0 ;  /* 0x00000654ff007816 */ /* 0x000fe40000000000 */
[C---:B------:R-:W-:Y:S01]  /*2f00*/  ISETP.NE.AND P1, PT, R11.reuse, 0x2, PT ;  /* 0x000000020b00780c */ /* 0x040fe20003f25270 */
[----:B------:R-:W-:Y:S01]  /*2f10*/  @!PT LDS RZ, [RZ] ;  /* 0x00000000fffff984 */ /* 0x000fe20000000800 */
[----:B------:R-:W-:Y:S01]  /*2f20*/  @!PT LDS RZ, [RZ] ;  /* 0x00000000fffff984 */ /* 0x000fe20000000800 */
[----:B------:R-:W-:Y:S01]  /*2f30*/  @!PT LDS RZ, [RZ] ;  /* 0x00000000fffff984 */ /* 0x000fe20000000800 */
[----:B------:R-:W-:Y:S01]  /*2f40*/  @!PT LDS RZ, [RZ] ;  /* 0x00000000fffff984 */ /* 0x000fe20000000800 */
[----:B------:R2:W-:Y:S06]  /*2f50*/  MEMBAR.ALL.CTA ;  /* 0x0000000000007992 */ /* 0x0005ec0000008000 */
[----:B--2---:R-:W2:Y:S01]  /*2f60*/  FENCE.VIEW.ASYNC.S ;  /* 0x00000000000073c6 */ /* 0x004ea20000000000 */
[----:B------:R-:W-:Y:S01]  /*2f70*/  SEL R11, R11, RZ, P1 ;  /* 0x000000ff0b0b7207 */ /* 0x000fe20000800000 */
[----:B--2---:R2:W-:Y:S01]  /*2f80*/  SYNCS.ARRIVE.TRANS64.RED.A1T0 RZ, [R0+URZ], RZ ;  /* 0x000000ff00ff79a7 */ /* 0x0045e200081004ff */
[----:B-1----:R-:W-:-:S02]  /*2f90*/  LOP3.LUT P3, RZ, R6, 0x1, RZ, 0xc0, !PT ;  /* 0x0000000106ff7812 */ /* 0x002fc4000786c0ff */
[----:B------:R-:W-:-:S04]  /*2fa0*/  SEL R5, RZ, 0x1, P1 ;  /* 0x00000001ff057807 */ /* 0x000fc80000800000 */
[----:B------:R-:W-:Y:S02]  /*2fb0*/  LOP3.LUT R10, R10, R5, RZ, 0x3c, !PT ;  /* 0x000000050a0a7212 */ /* 0x000fe400078e3cff */
[----:B--2---:R-:W-:-:S04]  /*2fc0*/  SEL R0, RZ, 0x1, P0 ;  /* 0x00000001ff007807 */ /* 0x004fc80000000000 */
[----:B------:R-:W-:Y:S01]  /*2fd0*/  LOP3.LUT R9, R9, R0, RZ, 0x3c, !PT ;  /* 0x0000000009097212 */ /* 0x000fe200078e3cff */
[----:B------:R-:W-:Y:S06]  /*2fe0*/  @P3 BRA `(.L_x_55) ;  /* 0xfffffffc002c3947 */ /* 0x000fec000383ffff */
[----:B------:R-:W-:Y:S01]  /*2ff0*/  ULEA UR5, UR6, UR37, 0x3 ;  /* 0x0000002506057291 */ /* 0x000fe2000f8e18ff */
[----:B------:R-:W-:-:S08]  /*3000*/  SHF.L.U32 R3, R12, 0x1f, RZ ;  /* 0x0000001f0c037819 */ /* 0x000fd000000006ff */
[----:B------:R-:W1:Y:S02]  /*3010*/  SYNCS.PHASECHK.TRANS64 P0, [UR5+0x140], R3 ;  /* 0x00014003ff0075a7 */ /* 0x000e640008001005 */
[----:B-1----:R-:W-:Y:S05]  /*3020*/  @P0 BRA `(.L_x_56) ;  /* 0x0000000000080947 */ /* 0x002fea0003800000 */
[----:B------:R-:W1:Y:S02]  /*3030*/  SYNCS.PHASECHK.TRANS64.TRYWAIT P0, [UR5+0x140], R3 ;  /* 0x00014003ff0075a7 */ /* 0x000e640008001105 */
[----:B-1----:R-:W-:Y:S05]  /*3040*/  @!P0 BRA `(.L_x_57) ;  /* 0x0000008c00588947 */ /* 0x002fea0003800000 */
.L_x_56:
[----:B------:R-:W-:-:S04]  /*3050*/  UIADD3 UR4, UPT, UPT, UR6, 0x1, URZ ;  /* 0x0000000106047890 */ /* 0x000fc8000fffe0ff */
[----:B------:R-:W-:-:S04]  /*3060*/  UISETP.NE.AND UP0, UPT, UR4, 0x2, UPT ;  /* 0x000000020400788c */ /* 0x000fc8000bf05270 */
[----:B------:R-:W-:Y:S02]  /*3070*/  USEL UR7, URZ, 0x1, UP0 ;  /* 0x00000001ff077887 */ /* 0x000fe40008000000 */
[----:B------:R-:W-:-:S04]  /*3080*/  USEL UR4, UR4, URZ, UP0 ;  /* 0x000000ff04047287 */ /* 0x000fc80008000000 */
[----:B------:R-:W-:Y:S01]  /*3090*/  ULEA UR4, UR4, UR37, 0x3 ;  /* 0x0000002504047291 */ /* 0x000fe2000f8e18ff */
[----:B-1----:R-:W-:-:S04]  /*30a0*/  LOP3.LUT R3, R12, UR7, RZ, 0x3c, !PT ;  /* 0x000000070c037c12 */ /* 0x002fc8000f8e3cff */
[----:B------:R-:W-:-:S04]  /*30b0*/  SHF.L.U32 R0, R3, 0x1f, RZ ;  /* 0x0000001f03007819 */ /* 0x000fc800000006ff */
[----:B------:R-:W1:Y:S02]  /*30c0*/  SYNCS.PHASECHK.TRANS64 P0, [UR4+0x140], R0 ;  /* 0x00014000ff0075a7 */ /* 0x000e640008001004 */
[----:B-1----:R-:W-:Y:S05]  /*30d0*/  @P0 EXIT ;  /* 0x000000000000094d */ /* 0x002fea0003800000 */
[----:B------:R-:W-:Y:S02]  /*30e0*/  SHF.L.U32 R3, R3, 0x1f, RZ ;  /* 0x0000001f03037819 */ /* 0x000fe400000006ff */
[----:B------:R-:W-:-:S07]  /*30f0*/  MOV R0, UR4 ;  /* 0x0000000400007c02 */ /* 0x000fce0008000f00 */
.L_x_58:
[----:B-1----:R1:W2:Y:S02]  /*3100*/  SYNCS.PHASECHK.TRANS64.TRYWAIT P0, [R0+URZ+0x140], R3 ;  /* 0x00014003000075a7 */ /* 0x0022a400080011ff */
[----:B--2---:R-:W-:Y:S05]  /*3110*/  @!P0 NANOSLEEP.SYNCS 0x989680 ;  /* 0x009896800000895d */ /* 0x004fea0003900000 */
[----:B------:R-:W2:Y:S02]  /*3120*/  @!P0 SYNCS.PHASECHK.TRANS64 P0, [R0+URZ+0x140], R3 ;  /* 0x00014003000085a7 */ /* 0x000ea400080010ff */
[----:B--2---:R-:W-:Y:S05]  /*3130*/  @P0 EXIT ;  /* 0x000000000000094d */ /* 0x004fea0003800000 */
[----:B------:R-:W-:Y:S05]  /*3140*/  BRA `(.L_x_58) ;  /* 0xfffffffc00ec7947 */ /* 0x000fea000383ffff */
.L_x_51:
[----:B------:R-:W-:-:S09]  /*3150*/  UISETP.NE.AND UP1, UPT, UR8, URZ, UPT ;  /* 0x000000ff0800728c */ /* 0x000fd2000bf25270 */
[----:B------:R-:W-:Y:S05]  /*3160*/  BRA.U UP1, `(.L_x_59) ;  /* 0x0000000d01187547 */ /* 0x000fea000b800000 */
[----:B------:R-:W-:Y:S01]  /*3170*/  UMOV UR4, 0x40 ;  /* 0x0000004000047882 */ /* 0x000fe20000000000 */
[----:B------:R-:W-:Y:S01]  /*3180*/  NOP ;  /* 0x0000000000007918 */ /* 0x000fe20000000000 */
[----:B------:R-:W-:Y:S01]  /*3190*/  ULEA UR4, UR37, UR4, 0x18 ;  /* 0x0000000425047291 */ /* 0x000fe2000f8ec0ff */
[----:B------:R-:W-:Y:S02]  /*31a0*/  UMOV UR5, 0x400 ;  /* 0x0000040000057882 */ /* 0x000fe40000000000 */
[----:B------:R-:W-:-:S06]  /*31b0*/  ULEA UR37, UR37, UR5, 0x18 ;  /* 0x0000000525257291 */ /* 0x000fcc000f8ec0ff */
[----:B------:R-:W1:Y:S02]  /*31c0*/  LDS.U8 R0, [UR4+0x1c] ;  /* 0x00001c04ff007984 */ /* 0x000e640008000000 */
[----:B-1----:R-:W-:-:S13]  /*31d0*/  ISETP.NE.AND P0, PT, R0, RZ, PT ;  /* 0x000000ff0000720c */ /* 0x002fda0003f05270 */
[----:B------:R-:W-:Y:S05]  /*31e0*/  @P0 BRA `(.L_x_60) ;  /* 0x0000000000580947 */ /* 0x000fea0003800000 */
[----:B------:R-:W-:-:S13]  /*31f0*/  ELECT P0, URZ, PT ;  /* 0x0000000000ff782f */ /* 0x000fda0003800000 */
[----:B------:R-:W-:Y:S05]  /*3200*/  @!P0 BRA `(.L_x_61) ;  /* 0x0000000000608947 */ /* 0x000fea0003800000 */
[----:B------:R-:W-:Y:S01]  /*3210*/  UMOV UR5, 0x10 ;  /* 0x0000001000057882 */ /* 0x000fe20000000000 */
[----:B------:R-:W-:Y:S01]  /*3220*/  HFMA2 R0, -RZ, RZ, 0, 5.9604644775390625e-08 ;  /* 0x00000001ff007431 */ /* 0x000fe200000001ff */
[----:B------:R-:W-:-:S03]  /*3230*/  MOV R2, 0xffff ;  /* 0x0000ffff00027802 */ /* 0x000fc60000000f00 */
[----:B------:R-:W-:Y:S04]  /*3240*/  DEPBAR.LE SB1, 0x36 ;  /* 0x00009d800000791a */ /* 0x000fe80000000000 */
[----:B------:R-:W1:Y:S02]  /*3250*/  UTCATOMSWS.FIND_AND_SET.ALIGN UP0, UR5, UR5 ;  /* 0x00000005000575e3 */ /* 0x000e640008000800 */
[----:B-1----:R-:W-:Y:S01]  /*3260*/  MOV R3, UR5 ;  /* 0x0000000500037c02 */ /* 0x002fe20008000f00 */
[----:B------:R-:W-:Y:S06]  /*3270*/  BRA.U UP0, `(.L_x_62) ;  /* 0x0000000100187547 */ /* 0x000fec000b800000 */
.L_x_63:
[----:B------:R-:W-:Y:S05]  /*3280*/  NANOSLEEP 0x64 ;  /* 0x000000640000795d */ /* 0x000fea0003800000 */
[----:B------:R-:W-:-:S05]  /*3290*/  UMOV UR5, 0x10 ;  /* 0x0000001000057882 */ /* 0x000fca0000000000 */
[----:B------:R-:W-:Y:S04]  /*32a0*/  DEPBAR.LE SB1, 0x36 ;  /* 0x00009d800000791a */ /* 0x000fe80000000000 */
[----:B------:R-:W1:Y:S02]  /*32b0*/  UTCATOMSWS.FIND_AND_SET.ALIGN UP0, UR5, UR5 ;  /* 0x00000005000575e3 */ /* 0x000e640008000800 */
[----:B-1----:R-:W-:Y:S01]  /*32c0*/  MOV R3, UR5 ;  /* 0x0000000500037c02 */ /* 0x002fe20008000f00 */
[----:B------:R-:W-:Y:S05]  /*32d0*/  BRA.U !UP0, `(.L_x_63) ;  /* 0xfffffffd08e87547 */ /* 0x000fea000b83ffff */
.L_x_62:
[-C--:B------:R-:W-:Y:S02]  /*32e0*/  SHF.L.U32 R2, R2, R3.reuse, RZ ;  /* 0x0000000302027219 */ /* 0x080fe400000006ff */
[----:B------:R-:W-:Y:S01]  /*32f0*/  SHF.L.U32 R0, R0, R3, RZ ;  /* 0x0000000300007219 */ /* 0x000fe200000006ff */
[----:B------:R-:W-:Y:S02]  /*3300*/  IMAD.SHL.U32 R3, R3, 0x20, RZ ;  /* 0x0000002003037824 */ /* 0x000fe400078e00ff */
[----:B------:R1:W-:Y:S04]  /*3310*/  ATOMS.OR RZ, [UR4+0x14], R2 ;  /* 0x00001402ffff798c */ /* 0x0003e8000b000004 */
[----:B------:R1:W-:Y:S04]  /*3320*/  ATOMS.OR RZ, [UR4+0x18], R0 ;  /* 0x00001800ffff798c */ /* 0x0003e8000b000004 */
[----:B------:R1:W-:Y:S01]  /*3330*/  STS [UR37+0x1c0], R3 ;  /* 0x0001c003ff007988 */ /* 0x0003e20008000825 */
[----:B------:R-:W-:Y:S05]  /*3340*/  BRA `(.L_x_61) ;  /* 0x0000000000107947 */ /* 0x000fea0003800000 */
.L_x_60:
[----:B------:R-:W-:Y:S02]  /*3350*/  MOV R0, 0xffffffff ;  /* 0xffffffff00007802 */ /* 0x000fe40000000f00 */
[----:B------:R-:W-:-:S03]  /*3360*/  MOV R2, 0x3390 ;  /* 0x0000339000027802 */ /* 0x000fc60000000f00 */
[----:B------:R1:W-:Y:S04]  /*3370*/  STS [UR37+0x1c0], R0 ;  /* 0x0001c000ff007988 */ /* 0x0003e80008000825 */
[----:B-1-3-5:R-:W-:Y:S05]  /*3380*/  CALL.REL.NOINC `($__internal_1_$__cuda_sm10x_tcgen05_guardrail_trap_phase_invalid_during_alloc) ;  /* 0x00000090006c7944 */ /* 0x02afea0003c00000 */
.L_x_61:
[----:B------:R-:W-:Y:S05]  /*3390*/  WARPSYNC.ALL ;  /* 0x0000000000007948 */ /* 0x000fea0003800000 */
[----:B------:R-:W2:Y:S01]  /*33a0*/  S2UR UR6, SR_CgaCtaId ;  /* 0x00000000000679c3 */ /* 0x000ea20000008800 */
[----:B------:R-:W-:Y:S01]  /*33b0*/  UMOV UR4, 0x400 ;  /* 0x0000040000047882 */ /* 0x000fe20000000000 */
[----:B------:R-:W-:-:S06]  /*33c0*/  NOP ;  /* 0x0000000000007918 */ /* 0x000fcc0000000000 */
[----:B------:R-:W-:Y:S06]  /*33d0*/  BAR.ARV 0x6, 0xa0 ;  /* 0x0182800000007b1d */ /* 0x000fec0000002000 */
[----:B------:R-:W4:Y:S01]  /*33e0*/  LDCU UR7, c[0x0][0x38c] ;  /* 0x00007180ff0777ac */ /* 0x000f220008000800 */
[----:B------:R-:W-:Y:S01]  /*33f0*/  IMAD.MOV.U32 R11, RZ, RZ, 0x1 ;  /* 0x00000001ff0b7424 */ /* 0x000fe200078e00ff */
[----:B------:R-:W-:Y:S01]  /*3400*/  CS2R R8, SRZ ;  /* 0x0000000000087805 */ /* 0x000fe2000001ff00 */
[----:B------:R-:W-:Y:S01]  /*3410*/  IMAD.MOV.U32 R10, RZ, RZ, RZ ;  /* 0x000000ffff0a7224 */ /* 0x000fe200078e00ff */
[----:B------:R-:W-:Y:S01]  /*3420*/  UMOV UR18, URZ ;  /* 0x000000ff00127c82 */ /* 0x000fe20008000000 */
[----:B------:R-:W-:Y:S01]  /*3430*/  UMOV UR17, URZ ;  /* 0x000000ff00117c82 */ /* 0x000fe20008000000 */
[----:B------:R-:W-:Y:S01]  /*3440*/  UMOV UR20, 0x0 ;  /* 0x0000000000147882 */ /* 0x000fe20000000000 */
[----:B------:R-:W-:Y:S01]  /*3450*/  UMOV UR21, 0x84004a0 ;  /* 0x084004a000157882 */ /* 0x000fe20000000000 */
[----:B--2---:R-:W-:Y:S01]  /*3460*/  ULEA UR6, UR6, UR4, 0x18 ;  /* 0x0000000406067291 */ /* 0x004fe2000f8ec0ff */
[----:B------:R-:W2:Y:S03]  /*3470*/  LDCU UR4, c[0x0][0x38c] ;  /* 0x00007180ff0477ac */ /* 0x000ea60008000800 */
[----:B------:R-:W-:-:S02]  /*3480*/  UIADD3 UR11, UPT, UPT, UR6, 0xc400, URZ ;  /* 0x0000c400060b7890 */ /* 0x000fc4000fffe0ff */
[----:B----4-:R-:W-:-:S03]  /*3490*/  UIADD3 UR7, UPT, UPT, UR7, 0x1f, URZ ;  /* 0x0000001f07077890 */ /* 0x010fc6000fffe0ff */
[----:B-1----:R-:W1:Y:S01]  /*34a0*/  LDS R0, [UR6+0x1c0] ;  /* 0x0001c006ff007984 */ /* 0x002e620008000800 */
[----:B------:R-:W-:Y:S02]  /*34b0*/  UIADD3 UR12, UPT, UPT, UR6, 0x1a400, URZ ;  /* 0x0001a400060c7890 */ /* 0x000fe4000fffe0ff */
[----:B------:R-:W-:Y:S02]  /*34c0*/  USHF.R.S32.HI UR5, URZ, 0x1f, UR7 ;  /* 0x0000001fff057899 */ /* 0x000fe40008011407 */
[----:B------:R-:W-:Y:S02]  /*34d0*/  USHF.R.U32.HI UR11, URZ, 0x4, UR11 ;  /* 0x00000004ff0b7899 */ /* 0x000fe4000801160b */
[----:B------:R-:W-:Y:S02]  /*34e0*/  ULEA.HI UR5, UR5, UR7, URZ, 0x5 ;  /* 0x0000000705057291 */ /* 0x000fe4000f8f28ff */
[----:B------:R-:W-:Y:S02]  /*34f0*/  USHF.R.U32.HI UR12, URZ, 0x4, UR12 ;  /* 0x00000004ff0c7899 */ /* 0x000fe4000801160c */
[----:B------:R-:W-:-:S02]  /*3500*/  USHF.R.S32.HI UR5, URZ, 0x5, UR5 ;  /* 0x00000005ff057899 */ /* 0x000fc40008011405 */
[----:B------:R-:W-:Y:S02]  /*3510*/  ULOP3.LUT UR11, UR11, 0x3fff, URZ, 0xc0, !UPT ;  /* 0x00003fff0b0b7892 */ /* 0x000fe4000f8ec0ff */
[----:B------:R-:W-:Y:S02]  /*3520*/  UISETP.LT.AND UP0, UPT, UR5, 0x1, UPT ;  /* 0x000000010500788c */ /* 0x000fe4000bf01270 */
[----:B------:R-:W-:Y:S02]  /*3530*/  ULOP3.LUT UR12, UR12, 0x3fff, URZ, 0xc0, !UPT ;  /* 0x00003fff0c0c7892 */ /* 0x000fe4000f8ec0ff */
[----:B------:R-:W-:Y:S02]  /*3540*/  USEL UR10, UR5, 0x1, !UP0 ;  /* 0x00000001050a7887 */ /* 0x000fe4000c000000 */
[----:B------:R-:W-:Y:S02]  /*3550*/  ULOP3.LUT UR11, UR11, 0x10000, URZ, 0xfc, !UPT ;  /* 0x000100000b0b7892 */ /* 0x000fe4000f8efcff */
[----:B------:R-:W-:-:S02]  /*3560*/  ULOP3.LUT UR12, UR12, 0x10000, URZ, 0xfc, !UPT ;  /* 0x000100000c0c7892 */ /* 0x000fc4000f8efcff */
[----:B------:R-:W-:Y:S02]  /*3570*/  UIADD3 UR10, UPT, UPT, -UR10, URZ, URZ ;  /* 0x000000ff0a0a7290 */ /* 0x000fe4000fffe1ff */
[----:B--2---:R-:W-:Y:S01]  /*3580*/  UISETP.GE.AND UP3, UPT, UR4, 0x1, UPT ;  /* 0x000000010400788c */ /* 0x004fe2000bf66270 */
[----:B-1----:R-:W-:-:S15]  /*3590*/  R2UR UR19, R0 ;  /* 0x00000000001372ca */ /* 0x002fde00000e0000 */
.L_x_70:
[----:B------:R-:W-:Y:S02]  /*35a0*/  LEA R0, R10, UR6, 0x3 ;  /* 0x000000060a007c11 */ /* 0x000fe4000f8e18ff */
[----:B------:R-:W-:Y:S02]  /*35b0*/  SHF.L.U32 R5, R9, 0x1f, RZ ;  /* 0x0000001f09057819 */ /* 0x000fe400000006ff */
[----:B------:R-:W-:Y:S01]  /*35c0*/  PLOP3.LUT P0, PT, PT, PT, UP3, 0x80, 0x8 ;  /* 0x000000000008781c */ /* 0x000fe20003f0f038 */
[----:B------:R-:W-:Y:S01]  /*35d0*/  VIADD R3, R0, 0x140 ;  /* 0x0000014000037836 */ /* 0x000fe20000000000 */
[----:B-1----:R-:W1:Y:S02]  /*35e0*/  SYNCS.PHASECHK.TRANS64.TRYWAIT P1, [R0+URZ+0x130], R5 ;  /* 0x00013005000075a7 */ /* 0x002e6400080211ff */
[----:B-1--4-:R-:W-:Y:S09]  /*35f0*/  @!P1 BRA `(.L_x_64) ;  /* 0x0000008800049947 */ /* 0x012ff20003800000 */
.L_x_169:
[----:B------:R-:W-:Y:S01]  /*3600*/  LEA R4, R10, UR6, 0x4 ;  /* 0x000000060a047c11 */ /* 0x000fe2000f8e20ff */
[----:B------:R-:W-:Y:S01]  /*3610*/  @UP3 ULEA UR4, UR17, UR6, 0x3 ;  /* 0x0000000611043291 */ /* 0x000fe2000f8e18ff */
[----:B------:R-:W-:Y:S01]  /*3620*/  PLOP3.LUT P2, PT, PT, PT, PT, 0x80, 0x8 ;  /* 0x000000000008781c */ /* 0x000fe20003f4f070 */
[----:B------:R-:W-:Y:S01]  /*3630*/  ULEA UR9, UR18, UR6, 0x3 ;  /* 0x0000000612097291 */ /* 0x000fe2000f8e18ff */
[----:B------:R-:W-:Y:S02]  /*3640*/  PRMT R3, RZ, 0x654, R3 ;  /* 0x00000654ff037816 */ /* 0x000fe40000000003 */
[----:B-1----:R-:W1:Y:S01]  /*3650*/  LDS.128 R4, [R4+0x1a0] ;  /* 0x0001a00004047984 */ /* 0x002e620000000c00 */
[----:B------:R-:W-:Y:S02]  /*3660*/  @P0 SHF.L.U32 R2, R8, 0x1f, RZ ;  /* 0x0000001f08020819 */ /* 0x000fe400000006ff */
[----:B------:R-:W-:Y:S01]  /*3670*/  SHF.L.U32 R0, R11, 0x1f, RZ ;  /* 0x0000001f0b007819 */ /* 0x000fe200000006ff */
[----:B------:R-:W-:Y:S01]  /*3680*/  @!PT LDS RZ, [RZ] ;  /* 0x00000000fffff984 */ /* 0x000fe20000000800 */
[----:B------:R-:W-:Y:S01]  /*3690*/  @!PT LDS RZ, [RZ] ;  /* 0x00000000fffff984 */ /* 0x000fe20000000800 */
[----:B------:R-:W-:Y:S01]  /*36a0*/  @!PT LDS RZ, [RZ] ;  /* 0x00000000fffff984 */ /* 0x000fe20000000800 */
[----:B------:R-:W-:Y:S01]  /*36b0*/  @!PT LDS RZ, [RZ] ;  /* 0x00000000fffff984 */ /* 0x000fe20000000800 */
[----:B------:R2:W-:Y:S06]  /*36c0*/  MEMBAR.ALL.CTA ;  /* 0x0000000000007992 */ /* 0x0005ec0000008000 */
[----:B--2---:R-:W2:Y:S02]  /*36d0*/  FENCE.VIEW.ASYNC.S ;  /* 0x00000000000073c6 */ /* 0x004ea40000000000 */
[----:B--2---:R2:W-:Y:S01]  /*36e0*/  SYNCS.ARRIVE.TRANS64.RED.A1T0 RZ, [R3+URZ], RZ ;  /* 0x000000ff03ff79a7 */ /* 0x0045e200081004ff */
[----:B------:R2:W4:Y:S01]  /*36f0*/  @P0 SYNCS.PHASECHK.TRANS64.TRYWAIT P2, [UR4], R2 ;  /* 0x00000002ff0005a7 */ /* 0x0005220008041104 */
[----:B-1----:R-:W-:Y:S01]  /*3700*/  LOP3.LUT P1, RZ, R6, 0x1, RZ, 0xc0, !PT ;  /* 0x0000000106ff7812 */ /* 0x002fe2000782c0ff */
[----:B------:R-:W1:Y:S02]  /*3710*/  SYNCS.PHASECHK.TRANS64.TRYWAIT P0, [UR9+0x160], R0 ;  /* 0x00016000ff0075a7 */ /* 0x000e640008001109 */
[----:B-12-4-:R-:W-:Y:S10]  /*3720*/  @!P0 BRA `(.L_x_65) ;  /* 0x0000008400cc8947 */ /* 0x016ff40003800000 */
.L_x_171:
[----:B------:R-:W-:Y:S01]  /*3730*/  IADD3 R10, PT, PT, R10, 0x1, RZ ;  /* 0x000000010a0a7810 */ /* 0x000fe20007ffe0ff */
[----:B------:R-:W-:Y:S06]  /*3740*/  BRA.U !UP3, `(.L_x_66) ;  /* 0x000000010b887547 */ /* 0x000fec000b800000 */
[----:B------:R-:W-:Y:S02]  /*3750*/  ULEA UR8, UR18, UR19, 0x8 ;  /* 0x0000001312087291 */ /* 0x000fe4000f8e40ff */
[----:B------:R-:W-:Y:S01]  /*3760*/  UPLOP3.LUT UP4, UPT, UPT, UPT, UPT, 0x40, 0x4 ;  /* 0x000000000004789c */ /* 0x000fe20003f8e870 */
[----:B------:R-:W-:Y:S01]  /*3770*/  UMOV UR16, UR10 ;  /* 0x0000000a00107c82 */ /* 0x000fe20008000000 */
[----:B------:R-:W-:Y:S01]  /*3780*/  UMOV UR15, UR5 ;  /* 0x00000005000f7c82 */ /* 0x000fe20008000000 */
[----:B------:R-:W-:-:S08]  /*3790*/  UMOV UR14, UR17 ;  /* 0x00000011000e7c82 */ /* 0x000fd00008000000 */
.L_x_69:
[----:B------:R-:W-:Y:S02]  /*37a0*/  UIADD3 UR16, UPT, UPT, UR16, 0x1, URZ ;  /* 0x0000000110107890 */ /* 0x000fe4000fffe0ff */
[----:B--2---:R-:W-:Y:S02]  /*37b0*/  ULEA UR7, UR14, UR6, 0x3 ;  /* 0x000000060e077291 */ /* 0x004fe4000f8e18ff */
[----:B------:R-:W-:Y:S01]  /*37c0*/  UISETP.NE.AND UP0, UPT, UR16, URZ, UPT ;  /* 0x000000ff1000728c */ /* 0x000fe2000bf05270 */
[----:B----4-:R-:W-:Y:S10]  /*37d0*/  @P2 BRA `(.L_x_67) ;  /* 0x00000000000c2947 */ /* 0x010ff40003800000 */
[----:B-1----:R-:W-:Y:S04]  /*37e0*/  SHF.L.U32 R3, R8, 0x1f, RZ ;  /* 0x0000001f08037819 */ /* 0x002fe800000006ff */
[----:B------:R-:W1:Y:S02]  /*37f0*/  SYNCS.PHASECHK.TRANS64.TRYWAIT P0, [UR7], R3 ;  /* 0x00000003ff0075a7 */ /* 0x000e640008001107 */
[----:B-1----:R-:W-:Y:S05]  /*3800*/  @!P0 BRA `(.L_x_68) ;  /* 0x0000008400ac8947 */ /* 0x002fea0003800000 */
.L_x_67:
[----:B------:R-:W-:Y:S01]  /*3810*/  UISETP.NE.AND UP1, UPT, UR15, 0x1, UPT ;  /* 0x000000010f00788c */ /* 0x000fe2000bf25270 */
[----:B------:R-:W-:Y:S01]  /*3820*/  PLOP3.LUT P2, PT, PT, PT, PT, 0x80, 0x8 ;  /* 0x000000000008781c */ /* 0x000fe20003f4f070 */
[----:B------:R-:W-:Y:S02]  /*3830*/  UIADD3 UR17, UPT, UPT, UR14, 0x1, URZ ;  /* 0x000000010e117890 */ /* 0x000fe4000fffe0ff */
[----:B------:R-:W-:Y:S02]  /*3840*/  ULEA UR22, UR14, UR12, 0x9 ;  /* 0x0000000c0e167291 */ /* 0x000fe4000f8e48ff */
[----:B------:R-:W-:Y:S01]  /*3850*/  UISETP.NE.AND UP2, UPT, UR17, 0xe, UPT ;  /* 0x0000000e1100788c */ /* 0x000fe2000bf45270 */
[----:B------:R-:W-:Y:S01]  /*3860*/  PLOP3.LUT P0, PT, PT, PT, UP1, 0x80, 0x8 ;  /* 0x000000000008781c */ /* 0x000fe20003f0f018 */
[----:B------:R-:W-:Y:S02]  /*3870*/  ULEA UR24, UR14, UR11, 0x8 ;  /* 0x0000000b0e187291 */ /* 0x000fe4000f8e40ff */
[----:B------:R-:W-:Y:S02]  /*3880*/  USEL UR13, URZ, 0x1, UP2 ;  /* 0x00000001ff0d7887 */ /* 0x000fe40009000000 */
[----:B------:R-:W-:Y:S02]  /*3890*/  USEL UR17, UR17, URZ, UP2 ;  /* 0x000000ff11117287 */ /* 0x000fe40009000000 */
[----:B------:R-:W-:Y:S02]  /*38a0*/  UIADD3 UR7, UPT, UPT, UR7, 0x70, URZ ;  /* 0x0000007007077890 */ /* 0x000fe4000fffe0ff */
[----:B------:R-:W-:Y:S01]  /*38b0*/  @UP1 ULEA UR4, UR17, UR6, 0x3 ;  /* 0x0000000611041291 */ /* 0x000fe2000f8e18ff */
[----:B------:R-:W-:Y:S01]  /*38c0*/  LOP3.LUT R8, R8, UR13, RZ, 0x3c, !PT ;  /* 0x0000000d08087c12 */ /* 0x000fe2000f8e3cff */
[----:B------:R-:W-:Y:S01]  /*38d0*/  UMOV UR23, 0xc0004010 ;  /* 0xc000401000177882 */ /* 0x000fe20000000000 */
[----:B------:R-:W-:Y:S01]  /*38e0*/  UMOV UR25, 0xc0004010 ;  /* 0xc000401000197882 */ /* 0x000fe20000000000 */
[----:B------:R-:W-:Y:S01]  /*38f0*/  UIADD3 UR15, UPT, UPT, UR15, -0x1, URZ ;  /* 0xffffffff0f0f7890 */ /* 0x000fe2000fffe0ff */
[----:B-1----:R-:W-:Y:S01]  /*3900*/  @P0 SHF.L.U32 R0, R8, 0x1f, RZ ;  /* 0x0000001f08000819 */ /* 0x002fe200000006ff */
[----:B------:R-:W-:Y:S03]  /*3910*/  UMOV UR14, UR17 ;  /* 0x00000011000e7c82 */ /* 0x000fe60008000000 */
[----:B------:R2:W4:Y:S01]  /*3920*/  @P0 SYNCS.PHASECHK.TRANS64.TRYWAIT P2, [UR4], R0 ;  /* 0x00000000ff0005a7 */ /* 0x0005220008041104 */
[----:B------:R2:W-:Y:S01]  /*3930*/  UTCIMMA gdesc[UR24], gdesc[UR22], tmem[UR8], tmem[UR20], idesc[UR21], UP4 ;  /* 0x00ff1416180075ea */ /* 0x0005e2000a000108 */
[----:B------:R-:W-:Y:S01]  /*3940*/  UPLOP3.LUT UP4, UPT, UPT, UPT, UPT, 0x80, 0x8 ;  /* 0x000000000008789c */ /* 0x000fe20003f8f070 */
[----:B------:R2:W-:Y:S01]  /*3950*/  UTCBAR [UR7], URZ ;  /* 0x000000ff070073e9 */ /* 0x0005e200080000ff */
[----:B------:R-:W-:Y:S09]  /*3960*/  BRA.U UP0, `(.L_x_69) ;  /* 0xfffffffd008c7547 */ /* 0x000ff2000b83ffff */
.L_x_66:
[----:B------:R-:W-:Y:S01]  /*3970*/  UIADD3 UR18, UPT, UPT, UR18, 0x1, URZ ;  /* 0x0000000112127890 */ /* 0x000fe2000fffe0ff */
[C---:B------:R-:W-:Y:S01]  /*3980*/  ISETP.NE.AND P0, PT, R10.reuse, 0x2, PT ;  /* 0x000000020a00780c */ /* 0x040fe20003f05270 */
[----:B------:R-:W-:Y:S02]  /*3990*/  UIADD3 UR9, UPT, UPT, UR9, 0x150, URZ ;  /* 0x0000015009097890 */ /* 0x000fe4000fffe0ff */
[----:B------:R-:W-:Y:S01]  /*39a0*/  UISETP.NE.AND UP0, UPT, UR18, 0x2, UPT ;  /* 0x000000021200788c */ /* 0x000fe2000bf05270 */
[----:B-12---:R-:W-:Y:S02]  /*39b0*/  SEL R0, RZ, 0x1, P0 ;  /* 0x00000001ff007807 */ /* 0x006fe40000000000 */
[----:B------:R-:W-:Y:S01]  /*39c0*/  SEL R10, R10, RZ, P0 ;  /* 0x000000ff0a0a7207 */ /* 0x000fe20000000000 */
[----:B------:R-:W-:Y:S01]  /*39d0*/  USEL UR4, URZ, 0x1, UP0 ;  /* 0x00000001ff047887 */ /* 0x000fe20008000000 */
[----:B------:R-:W-:Y:S01]  /*39e0*/  LOP3.LUT R9, R9, R0, RZ, 0x3c, !PT ;  /* 0x0000000009097212 */ /* 0x000fe200078e3cff */
[----:B------:R-:W-:Y:S01]  /*39f0*/  USEL UR18, UR18, URZ, UP0 ;  /* 0x000000ff12127287 */ /* 0x000fe20008000000 */
[----:B------:R1:W-:Y:S03]  /*3a00*/  UTCBAR [UR9], URZ ;  /* 0x000000ff090073e9 */ /* 0x0003e600080000ff */
[----:B------:R-:W-:Y:S01]  /*3a10*/  LOP3.LUT R11, R11, UR4, RZ, 0x3c, !PT ;  /* 0x000000040b0b7c12 */ /* 0x000fe2000f8e3cff */
[----:B------:R-:W-:Y:S07]  /*3a20*/  @P1 BRA `(.L_x_70) ;  /* 0xfffffff800dc1947 */ /* 0x000fee000383ffff */
[----:B------:R-:W2:Y:S01]  /*3a30*/  S2UR UR4, SR_CgaCtaId ;  /* 0x00000000000479c3 */ /* 0x000ea20000008800 */
[----:B------:R-:W-:Y:S01]  /*3a40*/  ELECT P0, URZ, PT ;  /* 0x0000000000ff782f */ /* 0x000fe20003800000 */
[----:B------:R-:W-:Y:S01]  /*3a50*/  IMAD.MOV.U32 R0, RZ, RZ, 0x1 ;  /* 0x00000001ff007424 */ /* 0x000fe200078e00ff */
[----:B------:R-:W-:Y:S01]  /*3a60*/  UIADD3 UR6, UPT, UPT, UR6, 0x160, URZ ;  /* 0x0000016006067890 */ /* 0x000fe2000fffe0ff */
[----:B------:R-:W-:Y:S01]  /*3a70*/  SHF.L.U32 R3, R11, 0x1f, RZ ;  /* 0x0000001f0b037819 */ /* 0x000fe200000006ff */
[----:B------:R-:W-:-:S03]  /*3a80*/  UMOV UR5, 0x40 ;  /* 0x0000004000057882 */ /* 0x000fc60000000000 */
[----:B------:R-:W-:Y:S01]  /*3a90*/  UVIRTCOUNT.DEALLOC.SMPOOL 0x80 ;  /* 0x000000800000784c */ /* 0x000fe20000000000 */
[----:B--2---:R-:W-:Y:S02]  /*3aa0*/  ULEA UR4, UR4, UR5, 0x18 ;  /* 0x0000000504047291 */ /* 0x004fe4000f8ec0ff */
[----:B------:R-:W-:-:S07]  /*3ab0*/  ULEA UR5, UR18, UR6, 0x3 ;  /* 0x0000000612057291 */ /* 0x000fce000f8e18ff */
[----:B------:R2:W-:Y:S02]  /*3ac0*/  @P0 STS.U8 [UR4+0x1c], R0 ;  /* 0x00001c00ff000988 */ /* 0x0005e40008000004 */
[----:B------:R-:W3:Y:S02]  /*3ad0*/  SYNCS.PHASECHK.TRANS64.TRYWAIT P0, [UR5], R3 ;  /* 0x00000003ff0075a7 */ /* 0x000ee40008001105 */
[----:B--23--:R-:W-:Y:S05]  /*3ae0*/  @!P0 BRA `(.L_x_71) ;  /* 0x00000084000c8947 */ /* 0x00cfea0003800000 */
.L_x_174:
[----:B------:R-:W-:-:S04]  /*3af0*/  UIADD3 UR7, UPT, UPT, UR18, 0x1, URZ ;  /* 0x0000000112077890 */ /* 0x000fc8000fffe0ff */
[----:B------:R-:W-:-:S04]  /*3b00*/  UISETP.NE.AND UP0, UPT, UR7, 0x2, UPT ;  /* 0x000000020700788c */ /* 0x000fc8000bf05270 */
[----:B------:R-:W-:Y:S02]  /*3b10*/  USEL UR5, URZ, 0x1, UP0 ;  /* 0x00000001ff057887 */ /* 0x000fe40008000000 */
[----:B------:R-:W-:-:S04]  /*3b20*/  USEL UR7, UR7, URZ, UP0 ;  /* 0x000000ff07077287 */ /* 0x000fc80008000000 */
[----:B------:R-:W-:Y:S01]  /*3b30*/  ULEA UR7, UR7, UR6, 0x3 ;  /* 0x0000000607077291 */ /* 0x000fe2000f8e18ff */
[----:B--2---:R-:W-:-:S04]  /*3b40*/  LOP3.LUT R3, R11, UR5, RZ, 0x3c, !PT ;  /* 0x000000050b037c12 */ /* 0x004fc8000f8e3cff */
[----:B------:R-:W-:-:S04]  /*3b50*/  SHF.L.U32 R3, R3, 0x1f, RZ ;  /* 0x0000001f03037819 */ /* 0x000fc800000006ff */
[----:B------:R-:W2:Y:S02]  /*3b60*/  SYNCS.PHASECHK.TRANS64.TRYWAIT P0, [UR7], R3 ;  /* 0x00000003ff0075a7 */ /* 0x000ea40008001107 */
[----:B--2---:R-:W-:Y:S05]  /*3b70*/  @!P0 BRA `(.L_x_72) ;  /* 0x0000008400008947 */ /* 0x004fea0003800000 */
.L_x_176:
[----:B------:R-:W-:Y:S01]  /*3b80*/  NOP ;  /* 0x0000000000007918 */ /* 0x000fe20000000000 */
[----:B--2---:R-:W2:Y:S01]  /*3b90*/  LDS R0, [UR4+0x14] ;  /* 0x00001404ff007984 */ /* 0x004ea20008000800 */
[----:B------:R-:W-:Y:S01]  /*3ba0*/  ULOP3.LUT UR6, UR19, 0xffff, URZ, 0xc0, !UPT ;  /* 0x0000ffff13067892 */ /* 0x000fe2000f8ec0ff */
[----:B------:R-:W-:Y:S01]  /*3bb0*/  UMOV UR8, 0xffff ;  /* 0x0000ffff00087882 */ /* 0x000fe20000000000 */
[----:B------:R-:W-:Y:S02]  /*3bc0*/  UMOV UR5, 0x1 ;  /* 0x0000000100057882 */ /* 0x000fe40000000000 */
[----:B------:R-:W-:-:S04]  /*3bd0*/  USHF.R.U32.HI UR6, URZ, 0x5, UR6 ;  /* 0x00000005ff067899 */ /* 0x000fc80008011606 */
[----:B------:R-:W-:Y:S02]  /*3be0*/  USHF.L.U32 UR8, UR8, UR6, URZ ;  /* 0x0000000608087299 */ /* 0x000fe400080006ff */
[----:B------:R-:W-:-:S04]  /*3bf0*/  USHF.L.U32 UR5, UR5, UR6, URZ ;  /* 0x0000000605057299 */ /* 0x000fc800080006ff */
[----:B--2---:R-:W-:-:S04]  /*3c00*/  LOP3.LUT R0, R0, UR8, RZ, 0xc0, !PT ;  /* 0x0000000800007c12 */ /* 0x004fc8000f8ec0ff */
[----:B------:R-:W-:-:S13]  /*3c10*/  ISETP.NE.AND P0, PT, R0, UR8, PT ;  /* 0x0000000800007c0c */ /* 0x000fda000bf05270 */
[----:B------:R-:W-:Y:S05]  /*3c20*/  @P0 BRA `(.L_x_73) ;  /* 0x0000000000580947 */ /* 0x000fea0003800000 */
[----:B------:R-:W2:Y:S02]  /*3c30*/  LDS R0, [UR4+0x18] ;  /* 0x00001804ff007984 */ /* 0x000ea40008000800 */
[----:B--2---:R-:W-:-:S04]  /*3c40*/  LOP3.LUT R0, R0, UR5, RZ, 0xc0, !PT ;  /* 0x0000000500007c12 */ /* 0x004fc8000f8ec0ff */
[----:B------:R-:W-:-:S13]  /*3c50*/  ISETP.NE.AND P0, PT, R0, UR5, PT ;  /* 0x0000000500007c0c */ /* 0x000fda000bf05270 */
[----:B------:R-:W-:Y:S05]  /*3c60*/  @P0 BRA `(.L_x_74) ;  /* 0x00000000003c0947 */ /* 0x000fea0003800000 */
[----:B------:R-:W2:Y:S01]  /*3c70*/  S2R R2, SR_LANEID ;  /* 0x0000000000027919 */ /* 0x000ea20000000000 */
[----:B------:R-:W-:Y:S01]  /*3c80*/  ULOP3.LUT UR8, URZ, UR8, URZ, 0x33, !UPT ;  /* 0x00000008ff087292 */ /* 0x000fe2000f8e33ff */
[----:B------:R-:W-:Y:S01]  /*3c90*/  LOP3.LUT R4, RZ, UR5, RZ, 0x33, !PT ;  /* 0x00000005ff047c12 */ /* 0x000fe2000f8e33ff */
[----:B------:R-:W-:Y:S02]  /*3ca0*/  VOTEU.ANY UR7, UPT, PT ;  /* 0x0000000000077886 */ /* 0x000fe400038e0100 */
[----:B------:R-:W-:Y:S01]  /*3cb0*/  UFLO.U32 UR7, UR7 ;  /* 0x00000007000772bd */ /* 0x000fe200080e0000 */
[----:B------:R-:W3:Y:S01]  /*3cc0*/  REDUX UR5, R4 ;  /* 0x00000000040573c4 */ /* 0x000ee20000000000 */
[----:B------:R-:W-:-:S06]  /*3cd0*/  IMAD.U32 R0, RZ, RZ, UR8 ;  /* 0x00000008ff007e24 */ /* 0x000fcc000f8e00ff */
[----:B------:R1:W-:Y:S01]  /*3ce0*/  UTCATOMSWS.AND URZ, UR8 ;  /* 0x0000000800ff79e3 */ /* 0x0003e20008000000 */
[----:B------:R-:W4:Y:S01]  /*3cf0*/  REDUX UR6, R0 ;  /* 0x00000000000673c4 */ /* 0x000f220000000000 */
[----:B--2---:R-:W-:Y:S01]  /*3d00*/  ISETP.EQ.U32.AND P0, PT, R2, UR7, PT ;  /* 0x0000000702007c0c */ /* 0x004fe2000bf02070 */
[----:B---3--:R-:W-:Y:S01]  /*3d10*/  IMAD.U32 R2, RZ, RZ, UR5 ;  /* 0x00000005ff027e24 */ /* 0x008fe2000f8e00ff */
[----:B----4-:R-:W-:-:S11]  /*3d20*/  MOV R3, UR6 ;  /* 0x0000000600037c02 */ /* 0x010fd60008000f00 */
[----:B------:R1:W-:Y:S04]  /*3d30*/  @P0 ATOMS.AND RZ, [UR4+0x14], R3 ;  /* 0x00001403ffff098c */ /* 0x0003e8000a800004 */
[----:B------:R1:W-:Y:S01]  /*3d40*/  @P0 ATOMS.AND RZ, [UR4+0x18], R2 ;  /* 0x00001802ffff098c */ /* 0x0003e2000a800004 */
[----:B------:R-:W-:Y:S05]  /*3d50*/  BRA `(.L_x_75) ;  /* 0x0000000000147947 */ /* 0x000fea0003800000 */
.L_x_74:
[----:B------:R-:W-:Y:S02]  /*3d60*/  MOV R2, 0x3d80 ;  /* 0x00003d8000027802 */ /* 0x000fe40000000f00 */
[----:B-1--45:R-:W-:Y:S05]  /*3d70*/  CALL.REL.NOINC `($__internal_0_$__cuda_sm10x_tcgen05_guardrail_trap_col_being_dealloced_not_returned_by_alloc) ;  /* 0x0000008400e47944 */ /* 0x032fea0003c00000 */
[----:B------:R-:W-:Y:S05]  /*3d80*/  BRA `(.L_x_75) ;  /* 0x0000000000087947 */ /* 0x000fea0003800000 */
.L_x_73:
[----:B------:R-:W-:Y:S02]  /*3d90*/  MOV R2, 0x3db0 ;  /* 0x00003db000027802 */ /* 0x000fe40000000f00 */
[----:B-1--45:R-:W-:Y:S05]  /*3da0*/  CALL.REL.NOINC `($__internal_2_$__cuda_sm10x_tcgen05_guardrail_trap_unallocated_columns_being_dealloced) ;  /* 0x0000008400f07944 */ /* 0x032fea0003c00000 */
.L_x_75:
[----:B------:R-:W-:Y:S01]  /*3db0*/  NOP ;  /* 0x0000000000007918 */ /* 0x000fe20000000000 */
[----:B-1----:R-:W-:Y:S05]  /*3dc0*/  EXIT ;  /* 0x000000000000794d */ /* 0x002fea0003800000 */
.L_x_59:
[----:B------:R-:W-:-:S09]  /*3dd0*/  UISETP.NE.OR UP2, UPT, UR8, 0x3, !UP2 ;  /* 0x000000030800788c */ /* 0x000fd2000d745670 */
[----:B------:R-:W-:Y:S05]  /*3de0*/  BRA.U UP2, `(.L_x_76) ;  /* 0x0000001102147547 */ /* 0x000fea000b800000 */
[----:B------:R-:W1:Y:S01]  /*3df0*/  LDC R0, c[0x0][0xb30] ;  /* 0x0002cc00ff007b82 */ /* 0x000e620000000800 */
[----:B------:R-:W2:Y:S01]  /*3e00*/  LDCU.64 UR8, c[0x0][0x888] ;  /* 0x00011100ff0877ac */ /* 0x000ea20008000a00 */
[----:B------:R-:W-:Y:S02]  /*3e10*/  HFMA2 R29, -RZ, RZ, 0, 0 ;  /* 0x00000000ff1d7431 */ /* 0x000fe400000001ff */
[----:B------:R-:W-:Y:S01]  /*3e20*/  IMAD.MOV.U32 R31, RZ, RZ, 0x1 ;  /* 0x00000001ff1f7424 */ /* 0x000fe200078e00ff */
[----:B------:R-:W-:Y:S01]  /*3e30*/  MOV R23, 0x2000 ;  /* 0x0000200000177802 */ /* 0x000fe20000000f00 */
[----:B------:R-:W4:Y:S01]  /*3e40*/  LDCU.64 UR4, c[0x0][0x890] ;  /* 0x00011200ff0477ac */ /* 0x000f220008000a00 */
[----:B------:R-:W-:Y:S01]  /*3e50*/  IMAD.MOV.U32 R30, RZ, RZ, RZ ;  /* 0x000000ffff1e7224 */ /* 0x000fe200078e00ff */
[----:B------:R-:W3:Y:S01]  /*3e60*/  LDC R19, c[0x0][0x370] ;  /* 0x0000dc00ff137b82 */ /* 0x000ee20000000800 */
[----:B------:R-:W-:Y:S01]  /*3e70*/  UMOV UR7, 0x400 ;  /* 0x0000040000077882 */ /* 0x000fe20000000000 */
[----:B------:R-:W-:-:S02]  /*3e80*/  UPLOP3.LUT UP1, UPT, UPT, UPT, UPT, 0x40, 0x4 ;  /* 0x000000000004789c */ /* 0x000fc40003f2e870 */
[----:B------:R-:W-:-:S04]  /*3e90*/  ULEA UR7, UR37, UR7, 0x18 ;  /* 0x0000000725077291 */ /* 0x000fc8000f8ec0ff */
[----:B------:R-:W3:Y:S01]  /*3ea0*/  LDC R2, c[0x0][0xb0c] ;  /* 0x0002c300ff027b82 */ /* 0x000ee20000000800 */
[----:B------:R-:W-:Y:S02]  /*3eb0*/  UIADD3 UR13, UPT, UPT, UR7, 0xf8, URZ ;  /* 0x000000f8070d7890 */ /* 0x000fe4000fffe0ff */
[----:B--2---:R-:W-:Y:S02]  /*3ec0*/  UISETP.NE.U32.AND UP2, UPT, UR8, URZ, UPT ;  /* 0x000000ff0800728c */ /* 0x004fe4000bf45070 */
[----:B------:R-:W-:Y:S02]  /*3ed0*/  UIADD3 UR33, UPT, UPT, UR7, 0xe0, URZ ;  /* 0x000000e007217890 */ /* 0x000fe4000fffe0ff */
[----:B----4-:R-:W-:Y:S01]  /*3ee0*/  UISETP.NE.U32.AND UP3, UPT, UR4, URZ, UPT ;  /* 0x000000ff0400728c */ /* 0x010fe2000bf65070 */
[----:B------:R-:W2:Y:S01]  /*3ef0*/  LDC R18, c[0x0][0xb20] ;  /* 0x0002c800ff127b82 */ /* 0x000ea20000000800 */
[----:B-1----:R-:W-:Y:S01]  /*3f00*/  ISETP.NE.AND P1, PT, R0, 0x1, PT ;  /* 0x000000010000780c */ /* 0x002fe20003f25270 */
[----:B------:R-:W-:-:S02]  /*3f10*/  UISETP.NE.AND.EX UP2, UPT, UR9, URZ, UPT, UP2 ;  /* 0x000000ff0900728c */ /* 0x000fc4000bf45320 */
[----:B------:R-:W-:Y:S02]  /*3f20*/  UIADD3 UR25, UPT, UPT, UR7, 0xe8, URZ ;  /* 0x000000e807197890 */ /* 0x000fe4000fffe0ff */
[----:B------:R-:W-:Y:S02]  /*3f30*/  UIADD3 UR17, UPT, UPT, UR7, 0xf0, URZ ;  /* 0x000000f007117890 */ /* 0x000fe4000fffe0ff */
[----:B------:R-:W1:Y:S01]  /*3f40*/  LDC.64 R32, c[0x0][0x348] ;  /* 0x0000d200ff207b82 */ /* 0x000e620000000a00 */
[----:B------:R-:W-:Y:S02]  /*3f50*/  UPRMT UR13, UR37, 0x654, UR13 ;  /* 0x00000654250d7896 */ /* 0x000fe4000800000d */
[----:B------:R-:W-:-:S05]  /*3f60*/  UISETP.NE.AND.EX UP3, UPT, UR5, URZ, UPT, UP3 ;  /* 0x000000ff0500728c */ /* 0x000fca000bf65330 */
[----:B------:R-:W4:Y:S08]  /*3f70*/  LDC.64 R16, c[0x0][0xb10] ;  /* 0x0002c400ff107b82 */ /* 0x000f300000000a00 */
[----:B------:R-:W1:Y:S08]  /*3f80*/  LDC.64 R6, c[0x0][0xb18] ;  /* 0x0002c600ff067b82 */ /* 0x000e700000000a00 */
[----:B------:R-:W1:Y:S08]  /*3f90*/  LDC.64 R4, c[0x0][0xb28] ;  /* 0x0002ca00ff047b82 */ /* 0x000e700000000a00 */
[----:B--23--:R-:W1:Y:S02]  /*3fa0*/  LDC R22, c[0x0][0x374] ;  /* 0x0000dd00ff167b82 */ /* 0x00ce640000000800 */
.L_x_87:
[C---:B------:R-:W-:Y:S02]  /*3fb0*/  LEA R0, R30.reuse, UR7, 0x3 ;  /* 0x000000071e007c11 */ /* 0x040fe4000f8e18ff */
[----:B------:R-:W-:Y:S02]  /*3fc0*/  SHF.L.U32 R3, R29, 0x1f, RZ ;  /* 0x0000001f1d037819 */ /* 0x000fe400000006ff */
[----:B------:R-:W-:Y:S02]  /*3fd0*/  LEA R24, R30, UR7, 0x4 ;  /* 0x000000071e187c11 */ /* 0x000fe4000f8e20ff */
[----:B--2---:R-:W2:Y:S02]  /*3fe0*/  SYNCS.PHASECHK.TRANS64.TRYWAIT P0, [R0+URZ+0x130], R3 ;  /* 0x00013003000075a7 */ /* 0x004ea400080011ff */
[----:B--2---:R-:W-:Y:S05]  /*3ff0*/  @!P0 BRA `(.L_x_77) ;  /* 0x0000007c00f88947 */ /* 0x004fea0003800000 */
.L_x_177:
[----:B------:R-:W-:Y:S01]  /*4000*/  ISETP.GE.AND P0, PT, R72, 0x1, PT ;  /* 0x000000014800780c */ /* 0x000fe20003f06270 */
[----:B------:R-:W3:Y:S01]  /*4010*/  LDS.128 R24, [R24+0x1a0] ;  /* 0x0001a00018187984 */ /* 0x000ee20000000c00 */
[----:B--2---:R-:W-:Y:S01]  /*4020*/  VIADD R0, R0, 0x140 ;  /* 0x0000014000007836 */ /* 0x004fe20000000000 */
[----:B------:R-:W-:Y:S01]  /*4030*/  @!PT LDS RZ, [RZ] ;  /* 0x00000000fffff984 */ /* 0x000fe20000000800 */
[----:B------:R-:W-:Y:S01]  /*4040*/  @!PT LDS RZ, [RZ] ;  /* 0x00000000fffff984 */ /* 0x000fe20000000800 */
[----:B------:R-:W-:Y:S01]  /*4050*/  @!PT LDS RZ, [RZ] ;  /* 0x00000000fffff984 */ /* 0x000fe20000000800 */
[----:B------:R-:W-:Y:S01]  /*4060*/  @!PT LDS RZ, [RZ] ;  /* 0x00000000fffff984 */ /* 0x000fe20000000800 */
[----:B------:R2:W-:Y:S06]  /*4070*/  MEMBAR.ALL.CTA ;  /* 0x0000000000007992 */ /* 0x0005ec0000008000 */
[----:B--2---:R-:W2:Y:S01]  /*4080*/  FENCE.VIEW.ASYNC.S ;  /* 0x00000000000073c6 */ /* 0x004ea20000000000 */
[----:B------:R-:W-:Y:S04]  /*4090*/  PRMT R0, RZ, 0x654, R0 ;  /* 0x00000654ff007816 */ /* 0x000fe80000000000 */
[----:B--2---:R2:W-:Y:S01]  /*40a0*/  SYNCS.ARRIVE.TRANS64.RED.A1T0 RZ, [R0+URZ], RZ ;  /* 0x000000ff00ff79a7 */ /* 0x0045e200081004ff */
[----:B---3--:R-:W-:Y:S11]  /*40b0*/  LOP3.LUT P3, RZ, R26, 0x1, RZ, 0xc0, !PT ;  /* 0x000000011aff7812 */ /* 0x008ff6000786c0ff */
[----:B------:R-:W-:Y:S02]  /*40c0*/  @!UPT UIADD3 URZ, UPT, UPT, URZ, URZ, URZ ;  /* 0x000000fffffff290 */ /* 0x000fe4000fffe0ff */
[----:B------:R-:W-:Y:S02]  /*40d0*/  @P3 MOV R13, R24 ;  /* 0x00000018000d3202 */ /* 0x000fe40000000f00 */
[----:B------:R-:W-:Y:S01]  /*40e0*/  @P3 LOP3.LUT R8, R25, 0xffff, RZ, 0xc0, !PT ;  /* 0x0000ffff19083812 */ /* 0x000fe200078ec0ff */
[----:B--2---:R-:W-:Y:S06]  /*40f0*/  @!P0 BRA `(.L_x_78) ;  /* 0x0000000000a48947 */ /* 0x004fec0003800000 */
[----:B-1----:R-:W-:Y:S01]  /*4100*/  IMAD.HI.U32 R35, R22, R7, RZ ;  /* 0x0000000716237227 */ /* 0x002fe200078e00ff */
[----:B------:R-:W-:Y:S02]  /*4110*/  ISETP.NE.AND P0, PT, R6, 0x1, PT ;  /* 0x000000010600780c */ /* 0x000fe40003f05270 */
[----:B------:R-:W-:Y:S01]  /*4120*/  ISETP.NE.AND P2, PT, R72, 0x1, PT ;  /* 0x000000014800780c */ /* 0x000fe20003f45270 */
[----:B----4-:R-:W-:Y:S01]  /*4130*/  IMAD.HI.U32 R34, R19, R16, RZ ;  /* 0x0000001013227227 */ /* 0x010fe200078e00ff */
[----:B------:R-:W-:Y:S02]  /*4140*/  SHF.R.U32.HI R35, RZ, R18, R35 ;  /* 0x00000012ff237219 */ /* 0x000fe40000011623 */
[----:B------:R-:W-:Y:S01]  /*4150*/  ISETP.NE.AND P4, PT, R2, 0x1, PT ;  /* 0x000000010200780c */ /* 0x000fe20003f85270 */
[----:B------:R-:W-:Y:S01]  /*4160*/  IMAD.HI.U32 R36, R13, R16, RZ ;  /* 0x000000100d247227 */ /* 0x000fe200078e00ff */
[----:B------:R-:W-:Y:S02]  /*4170*/  SHF.R.U32.HI R34, RZ, R17, R34 ;  /* 0x00000011ff227219 */ /* 0x000fe40000011622 */
[----:B------:R-:W-:Y:S01]  /*4180*/  SEL R3, R22, R35, !P0 ;  /* 0x0000002316037207 */ /* 0x000fe20004000000 */
[C---:B------:R-:W-:Y:S01]  /*4190*/  IMAD.HI.U32 R35, R8.reuse, R7, RZ ;  /* 0x0000000708237227 */ /* 0x040fe200078e00ff */
[----:B------:R-:W-:Y:S02]  /*41a0*/  SEL R11, R19, R34, !P4 ;  /* 0x00000022130b7207 */ /* 0x000fe40006000000 */
[----:B------:R-:W-:Y:S01]  /*41b0*/  SHF.R.U32.HI R36, RZ, R17, R36 ;  /* 0x00000011ff247219 */ /* 0x000fe20000011624 */
[----:B------:R-:W-:Y:S01]  /*41c0*/  IMAD.HI.U32 R38, R3, R4, RZ ;  /* 0x0000000403267227 */ /* 0x000fe200078e00ff */
[----:B------:R-:W-:Y:S03]  /*41d0*/  SHF.R.U32.HI R35, RZ, R18, R35 ;  /* 0x00000012ff237219 */ /* 0x000fe60000011623 */
[----:B------:R-:W-:Y:S01]  /*41e0*/  IMAD.HI.U32 R34, R11, R4, RZ ;  /* 0x000000040b227227 */ /* 0x000fe200078e00ff */
[----:B------:R-:W-:Y:S02]  /*41f0*/  @P2 SHF.R.U32.HI R3, RZ, R5, R38 ;  /* 0x00000005ff032219 */ /* 0x000fe40000011626 */
[----:B------:R-:W-:Y:S02]  /*4200*/  SEL R9, R8, R35, !P0 ;  /* 0x0000002308097207 */ /* 0x000fe40004000000 */
[----:B------:R-:W-:Y:S01]  /*4210*/  @P2 SHF.R.U32.HI R11, RZ, R5, R34 ;  /* 0x00000005ff0b2219 */ /* 0x000fe20000011622 */
[C---:B------:R-:W-:Y:S01]  /*4220*/  IMAD R10, R72.reuse, R3, RZ ;  /* 0x00000003480a7224 */ /* 0x040fe200078e02ff */
[----:B------:R-:W-:Y:S01]  /*4230*/  SEL R3, R13, R36, !P4 ;  /* 0x000000240d037207 */ /* 0x000fe20006000000 */
[C---:B------:R-:W-:Y:S03]  /*4240*/  IMAD.HI.U32 R14, R9.reuse, R4, RZ ;  /* 0x00000004090e7227 */ /* 0x040fe600078e00ff */
[----:B------:R-:W-:Y:S01]  /*4250*/  ISETP.GE.AND P0, PT, R9, R10, PT ;  /* 0x0000000a0900720c */ /* 0x000fe20003f06270 */
[C---:B------:R-:W-:Y:S01]  /*4260*/  IMAD R12, R72.reuse, R11, RZ ;  /* 0x0000000b480c7224 */ /* 0x040fe200078e02ff */
[-C--:B------:R-:W-:Y:S04]  /*4270*/  SHF.R.U32.HI R14, RZ, R5.reuse, R14 ;  /* 0x00000005ff0e7219 */ /* 0x080fe8000001160e */
[----:B------:R-:W-:Y:S02]  /*4280*/  ISETP.GE.OR P0, PT, R3, R12, P0 ;  /* 0x0000000c0300720c */ /* 0x000fe40000706670 */
[----:B------:R-:W-:Y:S05]  /*4290*/  SEL R15, R9, R14, !P2 ;  /* 0x0000000e090f7207 */ /* 0x000fea0005000000 */
[----:B------:R-:W-:Y:S04]  /*42a0*/  IMAD.MOV R14, RZ, RZ, -R15 ;  /* 0x000000ffff0e7224 */ /* 0x000fe800078e0a0f */
[----:B------:R-:W-:Y:S02]  /*42b0*/  IMAD R14, R72, R14, R9 ;  /* 0x0000000e480e7224 */ /* 0x000fe400078e0209 */
[C---:B------:R-:W-:Y:S05]  /*42c0*/  @!P0 IMAD.HI.U32 R10, R3.reuse, R4, RZ ;  /* 0x00000004030a8227 */ /* 0x040fea00078e00ff */
[----:B------:R-:W-:Y:S04]  /*42d0*/  @!P0 SHF.R.U32.HI R10, RZ, R5, R10 ;  /* 0x00000005ff0a8219 */ /* 0x000fe8000001160a */
[----:B------:R-:W-:Y:S01]  /*42e0*/  @!P0 SEL R0, R3, R10, !P2 ;  /* 0x0000000a03008207 */ /* 0x000fe20005000000 */
[----:B------:R-:W-:Y:S03]  /*42f0*/  IMAD.MOV R10, RZ, RZ, -R3 ;  /* 0x000000ffff0a7224 */ /* 0x000fe600078e0a03 */
[----:B------:R-:W-:Y:S01]  /*4300*/  @!P0 IADD3 R15, PT, PT, R15, -R0, RZ ;  /* 0x800000000f0f8210 */ /* 0x000fe20007ffe0ff */
[----:B------:R-:W-:Y:S01]  /*4310*/  @!P0 IMAD R0, R11, R14, R0 ;  /* 0x0000000e0b008224 */ /* 0x000fe200078e0200 */
[----:B------:R-:W-:Y:S01]  /*4320*/  IADD3 R11, PT, PT, -R9, RZ, RZ ;  /* 0x000000ff090b7210 */ /* 0x000fe20007ffe1ff */
[----:B------:R-:W-:Y:S02]  /*4330*/  IMAD R13, R2, R10, R13 ;  /* 0x0000000a020d7224 */ /* 0x000fe400078e020d */
[----:B------:R-:W-:Y:S02]  /*4340*/  @!P0 IMAD R9, R15, R72, R3 ;  /* 0x000000480f098224 */ /* 0x000fe400078e0203 */
[----:B------:R-:W-:Y:S02]  /*4350*/  @!P0 IMAD.MOV.U32 R3, RZ, RZ, R0 ;  /* 0x000000ffff038224 */ /* 0x000fe400078e0000 */
[----:B------:R-:W-:Y:S02]  /*4360*/  IMAD R8, R6, R11, R8 ;  /* 0x0000000b06087224 */ /* 0x000fe400078e0208 */
[----:B------:R-:W-:Y:S02]  /*4370*/  IMAD R13, R3, R2, R13 ;  /* 0x00000002030d7224 */ /* 0x000fe400078e020d */
[----:B------:R-:W-:Y:S02]  /*4380*/  IMAD R8, R9, R6, R8 ;  /* 0x0000000609087224 */ /* 0x000fe400078e0208 */
.L_x_78:
[----:B------:R-:W-:Y:S05]  /*4390*/  BRA.U UP1, `(.L_x_79) ;  /* 0x0000000101107547 */ /* 0x000fea000b800000 */
[----:B------:R-:W-:Y:S04]  /*43a0*/  MOV R0, UR6 ;  /* 0x0000000600007c02 */ /* 0x000fe80008000f00 */
[----:B------:R-:W-:Y:S04]  /*43b0*/  SHF.L.U32 R3, R0, 0x1f, RZ ;  /* 0x0000001f00037819 */ /* 0x000fe800000006ff */
[----:B------:R-:W2:Y:S02]  /*43c0*/  SYNCS.PHASECHK.TRANS64.TRYWAIT P0, [UR7+0x128], R3 ;  /* 0x00012803ff0075a7 */ /* 0x000ea40008001107 */
[----:B--2---:R-:W-:Y:S05]  /*43d0*/  @!P0 BRA `(.L_x_80) ;  /* 0x0000007c00148947 */ /* 0x004fea0003800000 */
.L_x_79:
[----:B------:R-:W-:Y:S02]  /*43e0*/  R2UR UR35, R21 ;  /* 0x00000000152372ca */ /* 0x000fe400000e0000 */
[----:B------:R-:W-:Y:S02]  /*43f0*/  R2UR UR34, R20 ;  /* 0x00000000142272ca */ /* 0x000fe400000e0000 */
[----:B------:R-:W-:Y:S02]  /*4400*/  ISETP.NE.U32.AND P2, PT, RZ, UR4, PT ;  /* 0x00000004ff007c0c */ /* 0x000fe4000bf45070 */
[----:B------:R-:W-:Y:S02]  /*4410*/  SHF.L.U32 R12, R31, 0x1f, RZ ;  /* 0x0000001f1f0c7819 */ /* 0x000fe400000006ff */
[----:B------:R-:W-:Y:S05]  /*4420*/  ISETP.NE.AND.EX P2, PT, RZ, UR5, PT, P2 ;  /* 0x00000005ff007c0c */ /* 0x000fea000bf45320 */
[----:B------:R-:W-:Y:S02]  /*4430*/  USHF.L.U32 UR35, UR35, 0x7, URZ ;  /* 0x0000000723237899 */ /* 0x000fe400080006ff */
[----:B------:R-:W-:Y:S01]  /*4440*/  USHF.L.U32 UR34, UR34, 0x8, URZ ;  /* 0x0000000822227899 */ /* 0x000fe200080006ff */
[----:B------:R-:W-:Y:S11]  /*4450*/  BRA.U !UP3, `(.L_x_81) ;  /* 0x000000010b347547 */ /* 0x000ff6000b800000 */
[----:B------:R-:W-:Y:S01]  /*4460*/  UPLOP3.LUT UP0, UPT, UPT, UPT, UP2, 0x80, 0x8 ;  /* 0x000000000008789c */ /* 0x000fe20003f0f020 */
[----:B--2---:R-:W-:Y:S02]  /*4470*/  HFMA2 R0, -RZ, RZ, 0, 5.9604644775390625e-08 ;  /* 0x00000001ff007431 */ /* 0x004fe400000001ff */
[----:B------:R-:W-:Y:S03]  /*4480*/  IMAD.MOV.U32 R151, RZ, RZ, 0x1 ;  /* 0x00000001ff977424 */ /* 0x000fe600078e00ff */
[----:B------:R-:W-:Y:S05]  /*4490*/  PLOP3.LUT P0, PT, PT, PT, UP0, 0x80, 0x8 ;  /* 0x000000000008781c */ /* 0x000fea0003f0f008 */
[----:B------:R-:W2:Y:S01]  /*44a0*/  @UP0 LDCU.64 UR10, c[0x0][0x888] ;  /* 0x00011100ff0a07ac */ /* 0x000ea20008000a00 */
[----:B------:R-:W-:Y:S07]  /*44b0*/  @UP0 UIMAD UR8, UR36, UR4, URZ ;  /* 0x00000004240802a4 */ /* 0x000fee000f8e02ff */
[----:B------:R-:W-:Y:S01]  /*44c0*/  @!P0 PRMT R151, R0, 0x7610, R151 ;  /* 0x0000761000978816 */ /* 0x000fe20000000097 */
[----:B--2---:R-:W-:Y:S03]  /*44d0*/  @UP0 UIMAD.WIDE UR10, UR8, 0x4, UR10 ;  /* 0x00000004080a08a5 */ /* 0x004fe6000f8e020a */
[----:B------:R-:W2:Y:S03]  /*44e0*/  @!UP0 LDCU UR8, c[0x0][0x880] ;  /* 0x00011000ff0887ac */ /* 0x000ea60008000800 */
[----:B------:R-:W-:Y:S01]  /*44f0*/  IMAD.U32 R10, RZ, RZ, UR10 ;  /* 0x0000000aff0a7e24 */ /* 0x000fe2000f8e00ff */
[----:B------:R-:W-:Y:S05]  /*4500*/  MOV R11, UR11 ;  /* 0x0000000b000b7c02 */ /* 0x000fea0008000f00 */
[----:B-----5:R3:W5:Y:S02]  /*4510*/  @P0 LDG.E R82, desc[UR46][R10.64] ;  /* 0x0000002e0a520981 */ /* 0x020764000c1e1900 */
[----:B--23--:R-:W-:Y:S07]  /*4520*/  @!P0 IMAD.U32 R82, RZ, RZ, UR8 ;  /* 0x00000008ff528e24 */ /* 0x00cfee000f8e00ff */
.L_x_81:
[----:B-----5:R-:W-:Y:S01]  /*4530*/  @!P2 ISETP.EQ.AND P0, PT, R82, RZ, PT ;  /* 0x000000ff5200a20c */ /* 0x020fe20003f02270 */
[----:B------:R-:W-:Y:S01]  /*4540*/  @!UPT UIADD3 URZ, UPT, UPT, URZ, URZ, URZ ;  /* 0x000000fffffff290 */ /* 0x000fe2000fffe0ff */
[----:B------:R-:W-:Y:S11]  /*4550*/  @!P2 BRA `(.L_x_82) ;  /* 0x000000000014a947 */ /* 0x000ff60003800000 */
[----:B------:R-:W-:Y:S02]  /*4560*/  LOP3.LUT P2, RZ, R151, 0xff, RZ, 0xc0, !PT ;  /* 0x000000ff97ff7812 */ /* 0x000fe4000784c0ff */
[----:B------:R-:W-:Y:S04]  /*4570*/  PLOP3.LUT P0, PT, PT, PT, UP0, 0x80, 0x8 ;  /* 0x000000000008781c */ /* 0x000fe80003f0f008 */
[----:B------:R-:W-:Y:S07]  /*4580*/  PLOP3.LUT P0, PT, P0, PT, PT, 0x8, 0x80 ;  /* 0x000000000080781c */ /* 0x000fee000070e170 */
[----:B------:R-:W-:Y:S11]  /*4590*/  @P2 ISETP.EQ.AND P0, PT, R82, RZ, PT ;  /* 0x000000ff5200220c */ /* 0x000ff60003f02270 */
[----:B------:R-:W-:Y:S02]  /*45a0*/  @!UPT UIADD3 URZ, UPT, UPT, URZ, URZ, URZ ;  /* 0x000000fffffff290 */ /* 0x000fe4000fffe0ff */
.L_x_82:
[----:B------:R-:W3:Y:S01]  /*45b0*/  SYNCS.PHASECHK.TRANS64.TRYWAIT P2, [UR7+0x100], R12 ;  /* 0x0001000cff0075a7 */ /* 0x000ee20008041107 */
[----:B------:R-:W-:Y:S04]  /*45c0*/  ELECT P4, URZ, PT ;  /* 0x0000000000ff782f */ /* 0x000fe80003880000 */
[----:B------:R-:W-:Y:S11]  /*45d0*/  PLOP3.LUT P4, PT, P0, P4, PT, 0xf2, 0x2f ;  /* 0x00000000002f781c */ /* 0x000ff60000789e72 */
[----:B------:R-:W-:Y:S02]  /*45e0*/  @!UPT UIADD3 URZ, UPT, UPT, URZ, URZ, URZ ;  /* 0x000000fffffff290 */ /* 0x000fe4000fffe0ff */
[----:B-1----:R-:W-:Y:S05]  /*45f0*/  @!P4 IADD3 R9, P0, PT, R32, 0x580, RZ ;  /* 0x000005802009c810 */ /* 0x002fea0007f1e0ff */
[----:B--2---:R-:W-:Y:S01]  /*4600*/  @!P4 IMAD.X R0, RZ, RZ, R33, P0 ;  /* 0x000000ffff00c224 */ /* 0x004fe200000e0621 */
[----:B---3--:R-:W-:Y:S07]  /*4610*/  @!P2 BRA `(.L_x_83) ;  /* 0x00000078009ca947 */ /* 0x008fee0003800000 */
.L_x_180:
[----:B------:R-:W-:Y:S01]  /*4620*/  @!P4 R2UR UR8, R0 ;  /* 0x000000000008c2ca */ /* 0x000fe200000e0000 */
[----:B------:R-:W-:Y:S01]  /*4630*/  VOTEU.ALL UP1, P4 ;  /* 0x0000000000ff7886 */ /* 0x000fe20002020000 */
[----:B------:R-:W-:Y:S01]  /*4640*/  @!P4 R2UR UR9, R9 ;  /* 0x000000000909c2ca */ /* 0x000fe200000e0000 */
[----:B------:R-:W-:Y:S01]  /*4650*/  @!P4 IMAD.MOV.U32 R0, RZ, RZ, 0x2000 ;  /* 0x00002000ff00c424 */ /* 0x000fe200078e00ff */
[----:B------:R-:W-:Y:S01]  /*4660*/  UMOV UR10, 0x0 ;  /* 0x00000000000a7882 */ /* 0x000fe20000000000 */
[----:B------:R-:W-:Y:S01]  /*4670*/  UMOV UR11, 0x10000000 ;  /* 0x10000000000b7882 */ /* 0x000fe20000000000 */
[----:B------:R-:W-:Y:S01]  /*4680*/  @!UP1 UIADD3 UR32, UPT, UPT, UR7, 0x200, URZ ;  /* 0x0000020007209890 */ /* 0x000fe2000fffe0ff */
[----:B------:R-:W-:Y:S01]  /*4690*/  @!P4 IADD3 R9, P0, PT, R32, 0x580, RZ ;  /* 0x000005802009c810 */ /* 0x000fe20007f1e0ff */
[----:B------:R-:W-:Y:S05]  /*46a0*/  VOTEU.ALL UP1, P4 ;  /* 0x0000000000ff7886 */ /* 0x000fea0002020000 */
[----:B------:R-:W-:Y:S01]  /*46b0*/  IMAD.U32 R11, RZ, RZ, UR8 ;  /* 0x00000008ff0b7e24 */ /* 0x000fe2000f8e00ff */
[----:B------:R-:W-:Y:S01]  /*46c0*/  UPRMT UR8, UR37, 0x654, UR33 ;  /* 0x0000065425087896 */ /* 0x000fe20008000021 */
[----:B------:R-:W-:Y:S03]  /*46d0*/  IMAD.U32 R10, RZ, RZ, UR9 ;  /* 0x00000009ff0a7e24 */ /* 0x000fe6000f8e00ff */
[----:B------:R-:W-:Y:S02]  /*46e0*/  @!P4 R2UR UR15, R11 ;  /* 0x000000000b0fc2ca */ /* 0x000fe400000e0000 */
[----:B------:R-:W-:Y:S11]  /*46f0*/  @!P4 R2UR UR14, R10 ;  /* 0x000000000a0ec2ca */ /* 0x000ff600000e0000 */
[----:B------:R-:W-:Y:S02]  /*4700*/  @!UPT UIADD3 URZ, UPT, UPT, URZ, URZ, URZ ;  /* 0x000000fffffff290 */ /* 0x000fe4000fffe0ff */
[----:B------:R2:W-:Y:S01]  /*4710*/  @!UP1 UTMALDG.3D [UR32], [UR14], desc[UR10] ;  /* 0x00000a200e0095b4 */ /* 0x0005e20008011000 */
[----:B------:R3:W-:Y:S01]  /*4720*/  @!P4 SYNCS.ARRIVE.TRANS64.RED.A0TR RZ, [UR7+0xe0], R0 ;  /* 0x0000e000ffffc9a7 */ /* 0x0007e20008300407 */
[----:B------:R-:W-:Y:S01]  /*4730*/  SYNCS.ARRIVE.TRANS64.RED.A1T0 RZ, [UR8], RZ ;  /* 0x000000ffffff79a7 */ /* 0x000fe20008100408 */
[----:B---3--:R-:W-:Y:S01]  /*4740*/  @!P4 IMAD.X R0, RZ, RZ, R33, P0 ;  /* 0x000000ffff00c224 */ /* 0x008fe200000e0621 */
[----:B------:R-:W3:Y:S02]  /*4750*/  SYNCS.PHASECHK.TRANS64.TRYWAIT P2, [UR7+0x108], R12 ;  /* 0x0001080cff0075a7 */ /* 0x000ee40008041107 */
[----:B--23--:R-:W-:Y:S05]  /*4760*/  @!P2 BRA `(.L_x_84) ;  /* 0x000000780060a947 */ /* 0x00cfea0003800000 */
.L_x_182:
        /* <DEDUP_REMOVED lines=8> */
[----:B------:R-:W-:Y:S01]  /*47f0*/  @!UP1 UIADD3 UR24, UPT, UPT, UR7, 0x2200, URZ ;  /* 0x0000220007189890 */ /* 0x000fe2000fffe0ff */
[----:B------:R-:W-:Y:S01]  /*4800*/  VOTEU.ALL UP1, P4 ;  /* 0x0000000000ff7886 */ /* 0x000fe20002020000 */
[----:B------:R-:W-:Y:S01]  /*4810*/  UMOV UR27, UR35 ;  /* 0x00000023001b7c82 */ /* 0x000fe20008000000 */
[----:B------:R-:W-:Y:S02]  /*4820*/  UMOV UR28, UR36 ;  /* 0x00000024001c7c82 */ /* 0x000fe40008000000 */
[----:B------:R-:W-:Y:S01]  /*4830*/  IMAD.U32 R11, RZ, RZ, UR8 ;  /* 0x00000008ff0b7e24 */ /* 0x000fe2000f8e00ff */
[----:B------:R-:W-:Y:S01]  /*4840*/  UPRMT UR8, UR37, 0x654, UR25 ;  /* 0x0000065425087896 */ /* 0x000fe20008000019 */
[----:B------:R-:W-:Y:S02]  /*4850*/  IMAD.U32 R10, RZ, RZ, UR9 ;  /* 0x00000009ff0a7e24 */ /* 0x000fe4000f8e00ff */
[----:B------:R-:W-:Y:S01]  /*4860*/  @!P4 IMAD.X R20, RZ, RZ, R33, P0 ;  /* 0x000000ffff14c224 */ /* 0x000fe200000e0621 */
[----:B------:R-:W-:Y:S02]  /*4870*/  @!P4 R2UR UR15, R11 ;  /* 0x000000000b0fc2ca */ /* 0x000fe400000e0000 */
[----:B------:R-:W-:Y:S11]  /*4880*/  @!P4 R2UR UR14, R10 ;  /* 0x000000000a0ec2ca */ /* 0x000ff600000e0000 */
[----:B------:R-:W-:Y:S02]  /*4890*/  @!UPT UIADD3 URZ, UPT, UPT, URZ, URZ, URZ ;  /* 0x000000fffffff290 */ /* 0x000fe4000fffe0ff */
[----:B------:R2:W-:Y:S01]  /*48a0*/  @!UP1 UTMALDG.3D [UR24], [UR14], desc[UR10] ;  /* 0x00000a180e0095b4 */ /* 0x0005e20008011000 */
[----:B------:R2:W-:Y:S01]  /*48b0*/  @!P4 SYNCS.ARRIVE.TRANS64.RED.A0TR RZ, [UR7+0xe8], R0 ;  /* 0x0000e800ffffc9a7 */ /* 0x0005e20008300407 */
[----:B------:R-:W-:Y:S01]  /*48c0*/  SYNCS.ARRIVE.TRANS64.RED.A1T0 RZ, [UR8], RZ ;  /* 0x000000ffffff79a7 */ /* 0x000fe20008100408 */
[----:B------:R-:W3:Y:S02]  /*48d0*/  SYNCS.PHASECHK.TRANS64.TRYWAIT P2, [UR7+0x110], R12 ;  /* 0x0001100cff0075a7 */ /* 0x000ee40008041107 */
[----:B--23--:R-:W-:Y:S05]  /*48e0*/  @!P2 BRA `(.L_x_85) ;  /* 0x000000780018a947 */ /* 0x00cfea0003800000 */
.L_x_184:
[----:B------:R-:W2:Y:S01]  /*48f0*/  LDC.64 R14, c[0x0][0xb10] ;  /* 0x0002c400ff0e7b82 */ /* 0x000ea20000000a00 */
[----:B------:R-:W-:Y:S01]  /*4900*/  @!P4 R2UR UR8, R20 ;  /* 0x000000001408c2ca */ /* 0x000fe200000e0000 */
[----:B------:R-:W-:Y:S01]  /*4910*/  VOTEU.ALL UP1, P4 ;  /* 0x0000000000ff7886 */ /* 0x000fe20002020000 */
[----:B------:R-:W-:Y:S01]  /*4920*/  @!P4 R2UR UR9, R21 ;  /* 0x000000001509c2ca */ /* 0x000fe200000e0000 */
[----:B------:R-:W-:Y:S01]  /*4930*/  UMOV UR10, 0x0 ;  /* 0x00000000000a7882 */ /* 0x000fe20000000000 */
[----:B------:R-:W-:Y:S03]  /*4940*/  UMOV UR11, 0x10000000 ;  /* 0x10000000000b7882 */ /* 0x000fe60000000000 */
[----:B------:R-:W3:Y:S01]  /*4950*/  LDC.64 R10, c[0x0][0xb18] ;  /* 0x0002c600ff0a7b82 */ /* 0x000ee20000000a00 */
[----:B------:R-:W-:Y:S01]  /*4960*/  @!UP1 UIADD3 UR18, UPT, UPT, UR34, 0x80, URZ ;  /* 0x0000008022129890 */ /* 0x000fe2000fffe0ff */
[----:B------:R-:W-:Y:S01]  /*4970*/  @P3 SHF.R.U32.HI R28, RZ, 0x10, R25 ;  /* 0x00000010ff1c3819 */ /* 0x000fe20000011619 */
[----:B------:R-:W-:Y:S01]  /*4980*/  @!UP1 UIADD3 UR16, UPT, UPT, UR7, 0x4200, URZ ;  /* 0x0000420007109890 */ /* 0x000fe2000fffe0ff */
[----:B------:R-:W-:Y:S01]  /*4990*/  VIADD R30, R30, 0x1 ;  /* 0x000000011e1e7836 */ /* 0x000fe20000000000 */
[----:B------:R-:W-:Y:S03]  /*49a0*/  VOTEU.ALL UP1, P4 ;  /* 0x0000000000ff7886 */ /* 0x000fe60002020000 */
[----:B------:R-:W5:Y:S01]  /*49b0*/  @!P1 LDC R0, c[0x0][0xb20] ;  /* 0x0002c800ff009b82 */ /* 0x000f620000000800 */
[----:B------:R-:W-:Y:S01]  /*49c0*/  UMOV UR19, UR35 ;  /* 0x0000002300137c82 */ /* 0x000fe20008000000 */
[----:B------:R-:W-:Y:S01]  /*49d0*/  IMAD.U32 R21, RZ, RZ, UR8 ;  /* 0x00000008ff157e24 */ /* 0x000fe2000f8e00ff */
[----:B------:R-:W-:Y:S05]  /*49e0*/  UMOV UR20, UR36 ;  /* 0x0000002400147c82 */ /* 0x000fea0008000000 */
[----:B-1----:R-:W1:Y:S01]  /*49f0*/  @!P1 LDC R3, c[0x0][0xb0c] ;  /* 0x0002c300ff039b82 */ /* 0x002e620000000800 */
[----:B------:R-:W-:Y:S01]  /*4a00*/  IMAD.U32 R20, RZ, RZ, UR9 ;  /* 0x00000009ff147e24 */ /* 0x000fe2000f8e00ff */
[----:B------:R-:W-:Y:S01]  /*4a10*/  UPRMT UR8, UR37, 0x654, UR17 ;  /* 0x0000065425087896 */ /* 0x000fe20008000011 */
[----:B------:R-:W-:Y:S03]  /*4a20*/  @!P4 R2UR UR15, R21 ;  /* 0x00000000150fc2ca */ /* 0x000fe600000e0000 */
[----:B------:R-:W-:Y:S01]  /*4a30*/  @!P4 R2UR UR14, R20 ;  /* 0x00000000140ec2ca */ /* 0x000fe200000e0000 */
[----:B------:R-:W-:Y:S11]  /*4a40*/  @!P4 IMAD.MOV.U32 R20, RZ, RZ, 0x2000 ;  /* 0x00002000ff14c424 */ /* 0x000ff600078e00ff */
[----:B------:R-:W-:Y:S01]  /*4a50*/  @!UPT UIADD3 URZ, UPT, UPT, URZ, URZ, URZ ;  /* 0x000000fffffff290 */ /* 0x000fe2000fffe0ff */
[----:B------:R1:W-:Y:S01]  /*4a60*/  @!UP1 UTMALDG.3D [UR16], [UR14], desc[UR10] ;  /* 0x00000a100e0095b4 */ /* 0x0003e20008011000 */
[----:B------:R1:W-:Y:S02]  /*4a70*/  @!P4 SYNCS.ARRIVE.TRANS64.RED.A0TR RZ, [UR7+0xf0], R20 ;  /* 0x0000f014ffffc9a7 */ /* 0x0003e40008300407 */
[----:B-1----:R-:W-:Y:S01]  /*4a80*/  @!P1 ISETP.NE.AND P2, PT, R3, 0x1, PT ;  /* 0x000000010300980c */ /* 0x002fe20003f45270 */
[C---:B--2---:R-:W-:Y:S01]  /*4a90*/  @!P1 IMAD.HI.U32 R14, R13.reuse, R14, RZ ;  /* 0x0000000e0d0e9227 */ /* 0x044fe200078e00ff */
[----:B---3--:R-:W-:Y:S03]  /*4aa0*/  @!P1 ISETP.NE.AND P0, PT, R10, 0x1, PT ;  /* 0x000000010a00980c */ /* 0x008fe60003f05270 */
[C---:B------:R-:W-:Y:S01]  /*4ab0*/  @!P1 IMAD.HI.U32 R11, R8.reuse, R11, RZ ;  /* 0x0000000b080b9227 */ /* 0x040fe200078e00ff */
[----:B------:R-:W-:Y:S04]  /*4ac0*/  @!P1 SHF.R.U32.HI R14, RZ, R15, R14 ;  /* 0x0000000fff0e9219 */ /* 0x000fe8000001160e */
[----:B-----5:R-:W-:Y:S01]  /*4ad0*/  @!P1 SHF.R.U32.HI R9, RZ, R0, R11 ;  /* 0x00000000ff099219 */ /* 0x020fe2000001160b */
[----:B------:R-:W-:Y:S01]  /*4ae0*/  SYNCS.ARRIVE.TRANS64.RED.A1T0 RZ, [UR8], RZ ;  /* 0x000000ffffff79a7 */ /* 0x000fe20008100408 */
[----:B------:R-:W-:Y:S02]  /*4af0*/  @!P1 SEL R14, R13, R14, !P2 ;  /* 0x0000000e0d0e9207 */ /* 0x000fe40005000000 */
[----:B------:R-:W-:Y:S01]  /*4b00*/  @!P1 SEL R9, R8, R9, !P0 ;  /* 0x0000000908099207 */ /* 0x000fe20004000000 */
[----:B------:R-:W1:Y:S04]  /*4b10*/  SYNCS.PHASECHK.TRANS64.TRYWAIT P5, [UR7+0x118], R12 ;  /* 0x0001180cff0075a7 */ /* 0x000e6800080a1107 */
[----:B------:R-:W-:Y:S02]  /*4b20*/  @!P1 IMAD.IADD R0, R9, 0x1, -R14 ;  /* 0x0000000109009824 */ /* 0x000fe400078e0a0e */
[----:B------:R-:W-:Y:S02]  /*4b30*/  @!P1 IMAD.IADD R9, R14, 0x1, -R9 ;  /* 0x000000010e099824 */ /* 0x000fe400078e0a09 */
[----:B------:R-:W-:Y:S02]  /*4b40*/  @!P1 IMAD R13, R0, R3, R13 ;  /* 0x00000003000d9224 */ /* 0x000fe400078e020d */
[----:B------:R-:W-:Y:S01]  /*4b50*/  @!P1 IMAD R8, R9, R10, R8 ;  /* 0x0000000a09089224 */ /* 0x000fe200078e0208 */
[----:B-1----:R-:W-:Y:S06]  /*4b60*/  @!P5 BRA `(.L_x_86) ;  /* 0x000000740090d947 */ /* 0x002fec0003800000 */
.L_x_186:
[----:B-1----:R-:W-:Y:S01]  /*4b70*/  @!P4 IADD3 R3, P0, PT, R32, 0x580, RZ ;  /* 0x000005802003c810 */ /* 0x002fe20007f1e0ff */
[----:B------:R-:W-:Y:S01]  /*4b80*/  VOTEU.ALL UP1, P4 ;  /* 0x0000000000ff7886 */ /* 0x000fe20002020000 */
[----:B------:R-:W-:Y:S01]  /*4b90*/  UMOV UR18, 0x0 ;  /* 0x0000000000127882 */ /* 0x000fe20000000000 */
[----:B------:R-:W-:Y:S01]  /*4ba0*/  UMOV UR19, 0x10000000 ;  /* 0x1000000000137882 */ /* 0x000fe20000000000 */
[----:B------:R-:W-:Y:S01]  /*4bb0*/  @!P4 R2UR UR9, R3 ;  /* 0x000000000309c2ca */ /* 0x000fe200000e0000 */
[----:B------:R-:W-:Y:S01]  /*4bc0*/  @!P4 IMAD.X R0, RZ, RZ, R33, P0 ;  /* 0x000000ffff00c224 */ /* 0x000fe200000e0621 */
[----:B------:R-:W-:Y:S01]  /*4bd0*/  @!UP1 UIADD3 UR10, UPT, UPT, UR34, 0xc0, URZ ;  /* 0x000000c0220a9890 */ /* 0x000fe2000fffe0ff */
[----:B------:R-:W-:Y:S01]  /*4be0*/  ISETP.NE.AND P0, PT, R30, 0x2, PT ;  /* 0x000000021e00780c */ /* 0x000fe20003f05270 */
[----:B------:R-:W-:Y:S01]  /*4bf0*/  UMOV UR11, UR35 ;  /* 0x00000023000b7c82 */ /* 0x000fe20008000000 */
[----:B------:R-:W-:Y:S01]  /*4c00*/  UMOV UR12, UR36 ;  /* 0x00000024000c7c82 */ /* 0x000fe20008000000 */
[----:B------:R-:W-:Y:S01]  /*4c10*/  @!P4 R2UR UR8, R0 ;  /* 0x000000000008c2ca */ /* 0x000fe200000e0000 */
[----:B------:R-:W-:Y:S01]  /*4c20*/  IMAD.IADD R20, R8, 0x1, R150 ;  /* 0x0000000108147824 */ /* 0x000fe200078e0296 */
[----:B------:R-:W-:Y:S01]  /*4c30*/  @P3 R2UR UR36, R28 ;  /* 0x000000001c2432ca */ /* 0x000fe200000e0000 */
[----:B------:R-:W-:Y:S01]  /*4c40*/  IMAD.IADD R21, R13, 0x1, R152 ;  /* 0x000000010d157824 */ /* 0x000fe200078e0298 */
[----:B------:R-:W-:Y:S02]  /*4c50*/  SEL R0, RZ, 0x1, P0 ;  /* 0x00000001ff007807 */ /* 0x000fe40000000000 */
[----:B------:R-:W-:Y:S01]  /*4c60*/  LOP3.LUT R31, R31, 0x1, RZ, 0x3c, !PT ;  /* 0x000000011f1f7812 */ /* 0x000fe200078e3cff */
[----:B------:R-:W-:Y:S01]  /*4c70*/  IMAD.U32 R10, RZ, RZ, UR9 ;  /* 0x00000009ff0a7e24 */ /* 0x000fe2000f8e00ff */
[----:B------:R-:W-:Y:S01]  /*4c80*/  @!UP1 UIADD3 UR9, UPT, UPT, UR7, 0xf8, URZ ;  /* 0x000000f807099890 */ /* 0x000fe2000fffe0ff */
[----:B------:R-:W-:Y:S02]  /*4c90*/  LOP3.LUT R29, R29, R0, RZ, 0x3c, !PT ;  /* 0x000000001d1d7212 */ /* 0x000fe400078e3cff */
[----:B------:R-:W-:Y:S02]  /*4ca0*/  SEL R30, R30, RZ, P0 ;  /* 0x000000ff1e1e7207 */ /* 0x000fe40000000000 */
[----:B------:R-:W-:Y:S01]  /*4cb0*/  IMAD.U32 R11, RZ, RZ, UR8 ;  /* 0x00000008ff0b7e24 */ /* 0x000fe2000f8e00ff */
[----:B------:R-:W-:Y:S01]  /*4cc0*/  @!P4 R2UR UR14, R10 ;  /* 0x000000000a0ec2ca */ /* 0x000fe200000e0000 */
[----:B------:R-:W-:Y:S01]  /*4cd0*/  @!UP1 UIADD3 UR8, UPT, UPT, UR7, 0x6200, URZ ;  /* 0x0000620007089890 */ /* 0x000fe2000fffe0ff */
[----:B------:R-:W-:Y:S02]  /*4ce0*/  VOTEU.ALL UP1, P4 ;  /* 0x0000000000ff7886 */ /* 0x000fe40002020000 */
[----:B------:R-:W-:Y:S11]  /*4cf0*/  @!P4 R2UR UR15, R11 ;  /* 0x000000000b0fc2ca */ /* 0x000ff600000e0000 */
[----:B------:R-:W-:Y:S02]  /*4d00*/  @!UPT UIADD3 URZ, UPT, UPT, URZ, URZ, URZ ;  /* 0x000000fffffff290 */ /* 0x000fe4000fffe0ff */
[----:B------:R2:W-:Y:S01]  /*4d10*/  @!UP1 UTMALDG.3D [UR8], [UR14], desc[UR18] ;  /* 0x000012080e0095b4 */ /* 0x0005e20008011000 */
[----:B------:R2:W-:Y:S01]  /*4d20*/  @!P4 SYNCS.ARRIVE.TRANS64.RED.A0TR RZ, [UR7+0xf8], R23 ;  /* 0x0000f817ffffc9a7 */ /* 0x0005e20008300407 */
[----:B------:R-:W-:Y:S01]  /*4d30*/  UPLOP3.LUT UP1, UPT, UPT, UPT, UPT, 0x80, 0x8 ;  /* 0x000000000008789c */ /* 0x000fe20003f2f070 */
[----:B------:R-:W-:Y:S01]  /*4d40*/  SYNCS.ARRIVE.TRANS64.RED.A1T0 RZ, [UR13], RZ ;  /* 0x000000ffffff79a7 */ /* 0x000fe2000810040d */
[----:B------:R-:W-:Y:S09]  /*4d50*/  @P3 BRA `(.L_x_87) ;  /* 0xfffffff000943947 */ /* 0x000ff2000383ffff */
[----:B------:R-:W-:-:S04]  /*4d60*/  SHF.L.U32 R3, R31, 0x1f, RZ ;  /* 0x0000001f1f037819 */ /* 0x000fc800000006ff */
[----:B------:R-:W1:Y:S02]  /*4d70*/  SYNCS.PHASECHK.TRANS64.TRYWAIT P0, [UR7+0x100], R3 ;  /* 0x00010003ff0075a7 */ /* 0x000e640008001107 */
[----:B-1----:R-:W-:Y:S05]  /*4d80*/  @!P0 BRA `(.L_x_88) ;  /* 0x0000007400208947 */ /* 0x002fea0003800000 */
.L_x_188:
[----:B------:R-:W3:Y:S02]  /*4d90*/  SYNCS.PHASECHK.TRANS64.TRYWAIT P0, [UR7+0x108], R3 ;  /* 0x00010803ff0075a7 */ /* 0x000ee40008001107 */
[----:B---3--:R-:W-:Y:S05]  /*4da0*/  @!P0 BRA `(.L_x_89) ;  /* 0x0000007400308947 */ /* 0x008fea0003800000 */
.L_x_190:
[----:B------:R-:W3:Y:S02]  /*4db0*/  SYNCS.PHASECHK.TRANS64.TRYWAIT P0, [UR7+0x110], R3 ;  /* 0x00011003ff0075a7 */ /* 0x000ee40008001107 */
[----:B---3--:R-:W-:Y:S05]  /*4dc0*/  @!P0 BRA `(.L_x_90) ;  /* 0x0000007400408947 */ /* 0x008fea0003800000 */
.L_x_192:
[----:B-1----:R-:W-:-:S07]  /*4dd0*/  MOV R0, UR7 ;  /* 0x0000000700007c02 */ /* 0x002fce0008000f00 */
.L_x_91:
[----:B-1----:R-:W-:-:S04]  /*4de0*/  SHF.L.U32 R3, R31, 0x1f, RZ ;  /* 0x0000001f1f037819 */ /* 0x002fc800000006ff */
[----:B------:R1:W3:Y:S03]  /*4df0*/  SYNCS.PHASECHK.TRANS64.TRYWAIT P0, [R0+URZ+0x118], R3 ;  /* 0x00011803000075a7 */ /* 0x0002e600080011ff */
[----:B---3--:R-:W-:Y:S05]  /*4e00*/  @!P0 NANOSLEEP.SYNCS 0x989680 ;  /* 0x009896800000895d */ /* 0x008fea0003900000 */
[----:B------:R-:W3:Y:S02]  /*4e10*/  @!P0 SYNCS.PHASECHK.TRANS64 P0, [R0+URZ+0x118], R3 ;  /* 0x00011803000085a7 */ /* 0x000ee400080010ff */
[----:B--23--:R-:W-:Y:S05]  /*4e20*/  @P0 EXIT ;  /* 0x000000000000094d */ /* 0x00cfea0003800000 */
[----:B------:R-:W-:Y:S05]  /*4e30*/  BRA `(.L_x_91) ;  /* 0xfffffffc00e87947 */ /* 0x000fea000383ffff */
.L_x_76:
[----:B------:R-:W-:-:S06]  /*4e40*/  UISETP.GE.AND UP1, UPT, UR8, 0x4, UPT ;  /* 0x000000040800788c */ /* 0x000fcc000bf26270 */
[----:B------:R-:W-:-:S13]  /*4e50*/  PLOP3.LUT P0, PT, PT, PT, UP1, 0x80, 0x8 ;  /* 0x000000000008781c */ /* 0x000fda0003f0f018 */
[----:B------:R-:W-:Y:S05]  /*4e60*/  @!P0 EXIT ;  /* 0x000000000000894d */ /* 0x000fea0003800000 */
[----:B------:R-:W-:Y:S01]  /*4e70*/  BAR.SYNC.DEFER_BLOCKING 0x6, 0xa0 ;  /* 0x0182800000007b1d */ /* 0x000fe20000010000 */
[C---:B------:R-:W-:Y:S01]  /*4e80*/  IMAD.U32 R79, R167.reuse, 0x10000, RZ ;  /* 0x00010000a74f7824 */ /* 0x040fe200078e00ff */
[C---:B------:R-:W-:Y:S01]  /*4e90*/  R2P PR, R167.reuse, 0x6 ;  /* 0x00000006a7007804 */ /* 0x040fe20000000000 */
[----:B------:R-:W-:Y:S01]  /*4ea0*/  IMAD.SHL.U32 R2, R167, 0x40, RZ ;  /* 0x00000040a7027824 */ /* 0x000fe200078e00ff */
[----:B------:R-:W-:Y:S01]  /*4eb0*/  CS2R R160, SRZ ;  /* 0x0000000000a07805 */ /* 0x000fe2000001ff00 */
[----:B------:R-:W-:Y:S01]  /*4ec0*/  IMAD.MOV.U32 R164, RZ, RZ, 0x20 ;  /* 0x00000020ffa47424 */ /* 0x000fe200078e00ff */
[----:B------:R-:W-:Y:S02]  /*4ed0*/  UMOV UR49, 0x400 ;  /* 0x0000040000317882 */ /* 0x000fe40000000000 */
[----:B------:R-:W1:Y:S01]  /*4ee0*/  LDC R157, c[0x0][0x370] ;  /* 0x0000dc00ff9d7b82 */ /* 0x000e620000000800 */
[----:B------:R-:W-:Y:S01]  /*4ef0*/  ULEA UR49, UR37, UR49, 0x18 ;  /* 0x0000003125317291 */ /* 0x000fe2000f8ec0ff */
[----:B------:R-:W-:Y:S01]  /*4f00*/  LOP3.LUT R79, R79, 0x600000, RZ, 0xc0, !PT ;  /* 0x006000004f4f7812 */ /* 0x000fe200078ec0ff */
[----:B------:R-:W-:Y:S01]  /*4f10*/  IMAD.SHL.U32 R153, R167, 0x8, RZ ;  /* 0x00000008a7997824 */ /* 0x000fe200078e00ff */
[----:B------:R-:W-:Y:S01]  /*4f20*/  LOP3.LUT R4, R2, 0x180, RZ, 0xc0, !PT ;  /* 0x0000018002047812 */ /* 0x000fe200078ec0ff */
[----:B------:R-:W-:Y:S01]  /*4f30*/  IMAD.MOV.U32 R165, RZ, RZ, 0x10 ;  /* 0x00000010ffa57424 */ /* 0x000fe200078e00ff */
[----:B------:R-:W-:Y:S01]  /*4f40*/  SEL R164, R164, 0xffffffe0, !P2 ;  /* 0xffffffe0a4a47807 */ /* 0x000fe20005000000 */
[----:B------:R-:W-:Y:S01]  /*4f50*/  UIADD3 UR4, UPT, UPT, UR49, 0x8200, URZ ;  /* 0x0000820031047890 */ /* 0x000fe2000fffe0ff */
[----:B------:R-:W2:Y:S01]  /*4f60*/  LDC R74, c[0x0][0xb0c] ;  /* 0x0002c300ff4a7b82 */ /* 0x000ea20000000800 */
[----:B------:R-:W-:Y:S01]  /*4f70*/  LOP3.LUT R153, R4, 0x30, R153, 0xf8, !PT ;  /* 0x0000003004997812 */ /* 0x000fe200078ef899 */
[----:B------:R-:W-:Y:S01]  /*4f80*/  IMAD.MOV.U32 R76, RZ, RZ, RZ ;  /* 0x000000ffff4c7224 */ /* 0x000fe200078e00ff */
[----:B------:R-:W-:Y:S01]  /*4f90*/  SEL R165, R165, 0xfffffff0, !P1 ;  /* 0xfffffff0a5a57807 */ /* 0x000fe20004800000 */
[----:B------:R-:W-:Y:S01]  /*4fa0*/  IMAD.MOV.U32 R162, RZ, RZ, RZ ;  /* 0x000000ffffa27224 */ /* 0x000fe200078e00ff */
[----:B------:R-:W-:Y:S01]  /*4fb0*/  LOP3.LUT R153, R153, 0x1e40, R2, 0xf8, !PT ;  /* 0x00001e4099997812 */ /* 0x000fe200078ef802 */
[----:B------:R-:W-:Y:S01]  /*4fc0*/  IMAD.MOV.U32 R169, RZ, RZ, RZ ;  /* 0x000000ffffa97224 */ /* 0x000fe200078e00ff */
[----:B------:R-:W-:Y:S01]  /*4fd0*/  LOP3.LUT R167, R167, 0x60, RZ, 0xc0, !PT ;  /* 0x00000060a7a77812 */ /* 0x000fe200078ec0ff */
[----:B------:R-:W4:Y:S01]  /*4fe0*/  LDC R155, c[0x0][0xb20] ;  /* 0x0002c800ff9b7b82 */ /* 0x000f220000000800 */
[----:B------:R-:W3:Y:S01]  /*4ff0*/  LDS R0, [UR49+0x1c0] ;  /* 0x0001c031ff007984 */ /* 0x000ee20008000800 */
[----:B------:R-:W-:Y:S01]  /*5000*/  IMAD.MOV.U32 R159, RZ, RZ, RZ ;  /* 0x000000ffff9f7224 */ /* 0x000fe200078e00ff */
[----:B------:R-:W1:Y:S01]  /*5010*/  LDCU.64 UR52, c[0x0][0x348] ;  /* 0x00006900ff3477ac */ /* 0x000e620008000a00 */
[----:B------:R-:W-:Y:S01]  /*5020*/  IMAD.U32 R166, RZ, RZ, UR4 ;  /* 0x00000004ffa67e24 */ /* 0x000fe2000f8e00ff */
[----:B------:R-:W1:Y:S03]  /*5030*/  LDCU.64 UR38, c[0x0][0x888] ;  /* 0x00011100ff2677ac */ /* 0x000e660008000a00 */
[----:B------:R-:W1:Y:S01]  /*5040*/  LDC R73, c[0x0][0xb30] ;  /* 0x0002cc00ff497b82 */ /* 0x000e620000000800 */
[----:B------:R-:W1:Y:S01]  /*5050*/  LDCU.64 UR44, c[0x0][0x890] ;  /* 0x00011200ff2c77ac */ /* 0x000e620008000a00 */
[----:B------:R-:W-:-:S06]  /*5060*/  UIADD3 UR48, UPT, UPT, UR49, 0x200, URZ ;  /* 0x0000020031307890 */ /* 0x000fcc000fffe0ff */
[----:B------:R-:W1:Y:S08]  /*5070*/  LDC.64 R148, c[0x0][0xb10] ;  /* 0x0002c400ff947b82 */ /* 0x000e700000000a00 */
[----:B------:R-:W1:Y:S08]  /*5080*/  LDC.64 R70, c[0x0][0xb18] ;  /* 0x0002c600ff467b82 */ /* 0x000e700000000a00 */
[----:B------:R-:W1:Y:S08]  /*5090*/  LDC.64 R68, c[0x0][0xb28] ;  /* 0x0002ca00ff447b82 */ /* 0x000e700000000a00 */
[----:B------:R-:W1:Y:S01]  /*50a0*/  LDC.64 R146, c[0x0][0x8b0] ;  /* 0x00022c00ff927b82 */ /* 0x000e620000000a00 */
[----:B---3--:R-:W-:Y:S01]  /*50b0*/  IMAD.IADD R79, R0, 0x1, R79 ;  /* 0x00000001004f7824 */ /* 0x008fe200078e024f */
[----:B------:R-:W-:-:S04]  /*50c0*/  SHF.R.S32.HI R0, RZ, 0x4, R164 ;  /* 0x00000004ff007819 */ /* 0x000fc800000114a4 */
[----:B------:R-:W-:Y:S02]  /*50d0*/  LEA.HI.SX32 R163, R165, R0, 0x1c ;  /* 0x00000000a5a37211 */ /* 0x000fe400078fe2ff */
[----:B------:R-:W3:Y:S08]  /*50e0*/  LDC.64 R144, c[0x0][0x8a8] ;  /* 0x00022a00ff907b82 */ /* 0x000ef00000000a00 */
[----:B--2-4-:R-:W1:Y:S02]  /*50f0*/  LDC R156, c[0x0][0x374] ;  /* 0x0000dd00ff9c7b82 */ /* 0x014e640000000800 */
.L_x_133:
[----:B------:R-:W-:Y:S02]  /*5100*/  LEA R0, R169, UR49, 0x3 ;  /* 0x00000031a9007c11 */ /* 0x000fe4000f8e18ff */
[----:B------:R-:W-:Y:S02]  /*5110*/  SHF.L.U32 R3, R161, 0x1f, RZ ;  /* 0x0000001fa1037819 */ /* 0x000fe400000006ff */
[----:B-1----:R-:W-:Y:S02]  /*5120*/  LEA R16, R169, UR49, 0x4 ;  /* 0x00000031a9107c11 */ /* 0x002fe4000f8e20ff */
[----:B------:R-:W2:Y:S02]  /*5130*/  SYNCS.PHASECHK.TRANS64.TRYWAIT P0, [R0+URZ+0x130], R3 ;  /* 0x00013003000075a7 */ /* 0x000ea400080011ff */
[----:B--2---:R-:W-:Y:S05]  /*5140*/  @!P0 BRA `(.L_x_92) ;  /* 0x0000007000788947 */ /* 0x004fea0003800000 */
.L_x_193:
[----:B------:R-:W4:Y:S01]  /*5150*/  LDC.64 R12, c[0x0][0xb10] ;  /* 0x0002c400ff0c7b82 */ /* 0x000f220000000a00 */
[----:B------:R-:W3:Y:S01]  /*5160*/  LDS.128 R16, [R16+0x1a0] ;  /* 0x0001a00010107984 */ /* 0x000ee20000000c00 */
[----:B-1----:R-:W-:Y:S01]  /*5170*/  ISETP.NE.AND P1, PT, R73, 0x1, PT ;  /* 0x000000014900780c */ /* 0x002fe20003f25270 */
[----:B--2---:R-:W-:Y:S01]  /*5180*/  VIADD R0, R0, 0x140 ;  /* 0x0000014000007836 */ /* 0x004fe20000000000 */
[----:B------:R-:W-:Y:S04]  /*5190*/  ISETP.GE.AND P0, PT, R72, 0x1, PT ;  /* 0x000000014800780c */ /* 0x000fe80003f06270 */
[----:B------:R-:W1:Y:S01]  /*51a0*/  LDC.64 R10, c[0x0][0xb18] ;  /* 0x0002c600ff0a7b82 */ /* 0x000e620000000a00 */
[----:B------:R-:W-:Y:S01]  /*51b0*/  PRMT R0, RZ, 0x654, R0 ;  /* 0x00000654ff007816 */ /* 0x000fe20000000000 */
[----:B------:R-:W-:Y:S01]  /*51c0*/  @!PT LDS RZ, [RZ] ;  /* 0x00000000fffff984 */ /* 0x000fe20000000800 */
[----:B------:R-:W-:Y:S01]  /*51d0*/  @!PT LDS RZ, [RZ] ;  /* 0x00000000fffff984 */ /* 0x000fe20000000800 */
[----:B------:R-:W-:Y:S01]  /*51e0*/  @!PT LDS RZ, [RZ] ;  /* 0x00000000fffff984 */ /* 0x000fe20000000800 */
[----:B------:R-:W-:Y:S01]  /*51f0*/  @!PT LDS RZ, [RZ] ;  /* 0x00000000fffff984 */ /* 0x000fe20000000800 */
[----:B------:R2:W-:Y:S06]  /*5200*/  MEMBAR.ALL.CTA ;  /* 0x0000000000007992 */ /* 0x0005ec0000008000 */
[----:B--2---:R-:W2:Y:S01]  /*5210*/  FENCE.VIEW.ASYNC.S ;  /* 0x00000000000073c6 */ /* 0x004ea20000000000 */
[----:B------:R-:W1:Y:S08]  /*5220*/  @!P1 LDC R14, c[0x0][0xb20] ;  /* 0x0002c800ff0e9b82 */ /* 0x000e700000000800 */
[----:B------:R-:W1:Y:S01]  /*5230*/  @!P1 LDC R9, c[0x0][0xb0c] ;  /* 0x0002c300ff099b82 */ /* 0x000e620000000800 */
[----:B--2---:R2:W-:Y:S01]  /*5240*/  SYNCS.ARRIVE.TRANS64.RED.A1T0 RZ, [R0+URZ], RZ ;  /* 0x000000ff00ff79a7 */ /* 0x0045e200081004ff */
[----:B---3--:R-:W-:Y:S04]  /*5250*/  LOP3.LUT P4, RZ, R18, 0x1, RZ, 0xc0, !PT ;  /* 0x0000000112ff7812 */ /* 0x008fe8000788c0ff */
[----:B------:R-:W-:Y:S09]  /*5260*/  P2R R168, PR, RZ, 0x10 ;  /* 0x00000010ffa87803 */ /* 0x000ff20000000000 */
[----:B------:R-:W-:Y:S02]  /*5270*/  @P4 MOV R77, R16 ;  /* 0x00000010004d4202 */ /* 0x000fe40000000f00 */
[----:B------:R-:W-:Y:S01]  /*5280*/  @P4 LOP3.LUT R75, R17, 0xffff, RZ, 0xc0, !PT ;  /* 0x0000ffff114b4812 */ /* 0x000fe200078ec0ff */
[----:B--2-4-:R-:W-:Y:S06]  /*5290*/  @!P0 BRA `(.L_x_93) ;  /* 0x0000000000a48947 */ /* 0x014fec0003800000 */
[----:B------:R-:W-:Y:S01]  /*52a0*/  IMAD.HI.U32 R24, R156, R71, RZ ;  /* 0x000000479c187227 */ /* 0x000fe200078e00ff */
[----:B------:R-:W-:Y:S02]  /*52b0*/  ISETP.NE.AND P0, PT, R70, 0x1, PT ;  /* 0x000000014600780c */ /* 0x000fe40003f05270 */
[----:B------:R-:W-:Y:S01]  /*52c0*/  ISETP.NE.AND P2, PT, R72, 0x1, PT ;  /* 0x000000014800780c */ /* 0x000fe20003f45270 */
[-C--:B------:R-:W-:Y:S01]  /*52d0*/  IMAD.HI.U32 R22, R157, R148.reuse, RZ ;  /* 0x000000949d167227 */ /* 0x080fe200078e00ff */
[----:B------:R-:W-:Y:S02]  /*52e0*/  SHF.R.U32.HI R23, RZ, R155, R24 ;  /* 0x0000009bff177219 */ /* 0x000fe40000011618 */
[----:B------:R-:W-:Y:S01]  /*52f0*/  ISETP.NE.AND P3, PT, R74, 0x1, PT ;  /* 0x000000014a00780c */ /* 0x000fe20003f65270 */
[----:B------:R-:W-:Y:S01]  /*5300*/  IMAD.HI.U32 R28, R75, R71, RZ ;  /* 0x000000474b1c7227 */ /* 0x000fe200078e00ff */
[----:B------:R-:W-:Y:S02]  /*5310*/  SHF.R.U32.HI R22, RZ, R149, R22 ;  /* 0x00000095ff167219 */ /* 0x000fe40000011616 */
[----:B------:R-:W-:Y:S01]  /*5320*/  SEL R3, R156, R23, !P0 ;  /* 0x000000179c037207 */ /* 0x000fe20004000000 */
[----:B------:R-:W-:Y:S01]  /*5330*/  IMAD.HI.U32 R26, R77, R148, RZ ;  /* 0x000000944d1a7227 */ /* 0x000fe200078e00ff */
[----:B------:R-:W-:Y:S03]  /*5340*/  SEL R7, R157, R22, !P3 ;  /* 0x000000169d077207 */ /* 0x000fe60005800000 */
[-C--:B------:R-:W-:Y:S01]  /*5350*/  IMAD.HI.U32 R22, R3, R68.reuse, RZ ;  /* 0x0000004403167227 */ /* 0x080fe200078e00ff */
[----:B------:R-:W-:Y:S03]  /*5360*/  SHF.R.U32.HI R26, RZ, R149, R26 ;  /* 0x00000095ff1a7219 */ /* 0x000fe6000001161a */
[----:B------:R-:W-:Y:S01]  /*5370*/  IMAD.HI.U32 R24, R7, R68, RZ ;  /* 0x0000004407187227 */ /* 0x000fe200078e00ff */
[----:B------:R-:W-:Y:S02]  /*5380*/  @P2 SHF.R.U32.HI R3, RZ, R69, R22 ;  /* 0x00000045ff032219 */ /* 0x000fe40000011616 */
[----:B------:R-:W-:Y:S02]  /*5390*/  SHF.R.U32.HI R22, RZ, R155, R28 ;  /* 0x0000009bff167219 */ /* 0x000fe4000001161c */
[----:B------:R-:W-:Y:S01]  /*53a0*/  @P2 SHF.R.U32.HI R7, RZ, R69, R24 ;  /* 0x00000045ff072219 */ /* 0x000fe20000011618 */
[C---:B------:R-:W-:Y:S01]  /*53b0*/  IMAD R2, R72.reuse, R3, RZ ;  /* 0x0000000348027224 */ /* 0x040fe200078e02ff */
[----:B------:R-:W-:Y:S02]  /*53c0*/  SEL R5, R75, R22, !P0 ;  /* 0x000000164b057207 */ /* 0x000fe40004000000 */
[----:B------:R-:W-:Y:S01]  /*53d0*/  SEL R3, R77, R26, !P3 ;  /* 0x0000001a4d037207 */ /* 0x000fe20005800000 */
[----:B------:R-:W-:Y:S01]  /*53e0*/  IMAD R4, R72, R7, RZ ;  /* 0x0000000748047224 */ /* 0x000fe200078e02ff */
[C---:B------:R-:W-:Y:S01]  /*53f0*/  ISETP.GE.AND P0, PT, R5.reuse, R2, PT ;  /* 0x000000020500720c */ /* 0x040fe20003f06270 */
[----:B------:R-:W-:Y:S03]  /*5400*/  IMAD.HI.U32 R6, R5, R68, RZ ;  /* 0x0000004405067227 */ /* 0x000fe600078e00ff */
[----:B------:R-:W-:Y:S01]  /*5410*/  ISETP.GE.OR P0, PT, R3, R4, P0 ;  /* 0x000000040300720c */ /* 0x000fe20000706670 */
[----:B------:R-:W-:Y:S01]  /*5420*/  IMAD.MOV R4, RZ, RZ, -R3 ;  /* 0x000000ffff047224 */ /* 0x000fe200078e0a03 */
[-C--:B------:R-:W-:Y:S03]  /*5430*/  SHF.R.U32.HI R6, RZ, R69.reuse, R6 ;  /* 0x00000045ff067219 */ /* 0x080fe60000011606 */
[----:B------:R-:W-:Y:S01]  /*5440*/  IMAD R77, R74, R4, R77 ;  /* 0x000000044a4d7224 */ /* 0x000fe200078e024d */
[----:B------:R-:W-:Y:S05]  /*5450*/  SEL R15, R5, R6, !P2 ;  /* 0x00000006050f7207 */ /* 0x000fea0005000000 */
[----:B------:R-:W-:Y:S02]  /*5460*/  IMAD.MOV R6, RZ, RZ, -R15 ;  /* 0x000000ffff067224 */ /* 0x000fe400078e0a0f */
[C---:B------:R-:W-:Y:S04]  /*5470*/  @!P0 IMAD.HI.U32 R2, R3.reuse, R68, RZ ;  /* 0x0000004403028227 */ /* 0x040fe800078e00ff */
[----:B------:R-:W-:Y:S01]  /*5480*/  IMAD R6, R72, R6, R5 ;  /* 0x0000000648067224 */ /* 0x000fe200078e0205 */
[----:B------:R-:W-:Y:S04]  /*5490*/  @!P0 SHF.R.U32.HI R2, RZ, R69, R2 ;  /* 0x00000045ff028219 */ /* 0x000fe80000011602 */
[----:B------:R-:W-:Y:S02]  /*54a0*/  @!P0 SEL R0, R3, R2, !P2 ;  /* 0x0000000203008207 */ /* 0x000fe40005000000 */
[----:B------:R-:W-:Y:S02]  /*54b0*/  IADD3 R2, PT, PT, -R5, RZ, RZ ;  /* 0x000000ff05027210 */ /* 0x000fe40007ffe1ff */
[----:B------:R-:W-:Y:S01]  /*54c0*/  @!P0 IADD3 R8, PT, PT, R15, -R0, RZ ;  /* 0x800000000f088210 */ /* 0x000fe20007ffe0ff */
[----:B------:R-:W-:Y:S02]  /*54d0*/  @!P0 IMAD R0, R7, R6, R0 ;  /* 0x0000000607008224 */ /* 0x000fe400078e0200 */
[----:B------:R-:W-:Y:S02]  /*54e0*/  IMAD R75, R70, R2, R75 ;  /* 0x00000002464b7224 */ /* 0x000fe400078e024b */
[----:B------:R-:W-:Y:S02]  /*54f0*/  @!P0 IMAD R5, R8, R72, R3 ;  /* 0x0000004808058224 */ /* 0x000fe400078e0203 */
[----:B------:R-:W-:Y:S04]  /*5500*/  @!P0 IMAD.MOV.U32 R3, RZ, RZ, R0 ;  /* 0x000000ffff038224 */ /* 0x000fe800078e0000 */
[----:B------:R-:W-:Y:S02]  /*5510*/  IMAD R77, R3, R74, R77 ;  /* 0x0000004a034d7224 */ /* 0x000fe400078e024d */
[----:B------:R-:W-:Y:S07]  /*5520*/  IMAD R75, R5, R70, R75 ;  /* 0x00000046054b7224 */ /* 0x000fee00078e024b */
.L_x_93:
[----:B-1----:R-:W-:Y:S01]  /*5530*/  @!P1 ISETP.NE.AND P0, PT, R10, 0x1, PT ;  /* 0x000000010a00980c */ /* 0x002fe20003f05270 */
[----:B------:R-:W-:Y:S01]  /*5540*/  @!P1 IMAD.HI.U32 R0, R77, R12, RZ ;  /* 0x0000000c4d009227 */ /* 0x000fe200078e00ff */
[----:B------:R-:W-:Y:S01]  /*5550*/  @!P1 ISETP.NE.AND P2, PT, R9, 0x1, PT ;  /* 0x000000010900980c */ /* 0x000fe20003f45270 */
[----:B------:R-:W-:Y:S01]  /*5560*/  ULOP3.LUT UP0, URZ, UR48, 0x1b0, URZ, 0xc0, !UPT ;  /* 0x000001b030ff7892 */ /* 0x000fe2000f80c0ff */
[----:B------:R-:W-:Y:S01]  /*5570*/  R2UR UR42, R21 ;  /* 0x00000000152a72ca */ /* 0x000fe200000e0000 */
[----:B------:R-:W-:Y:S01]  /*5580*/  @!P1 IMAD.HI.U32 R3, R75, R11, RZ ;  /* 0x0000000b4b039227 */ /* 0x000fe200078e00ff */
[----:B------:R-:W-:Y:S02]  /*5590*/  @!P1 SHF.R.U32.HI R0, RZ, R13, R0 ;  /* 0x0000000dff009219 */ /* 0x000fe40000011600 */
[----:B------:R-:W-:Y:S01]  /*55a0*/  R2UR UR41, R20 ;  /* 0x00000000142972ca */ /* 0x000fe200000e0000 */
[----:B------:R-:W-:Y:S01]  /*55b0*/  VIADD R169, R169, 0x1 ;  /* 0x00000001a9a97836 */ /* 0x000fe20000000000 */
[----:B------:R-:W-:Y:S02]  /*55c0*/  @!P1 SHF.R.U32.HI R2, RZ, R14, R3 ;  /* 0x0000000eff029219 */ /* 0x000fe40000011603 */
[----:B------:R-:W-:Y:S02]  /*55d0*/  @!P1 SEL R3, R77, R0, !P2 ;  /* 0x000000004d039207 */ /* 0x000fe40005000000 */
[----:B------:R-:W-:Y:S02]  /*55e0*/  @!P1 SEL R2, R75, R2, !P0 ;  /* 0x000000024b029207 */ /* 0x000fe40004000000 */
[----:B------:R-:W-:Y:S01]  /*55f0*/  @P4 SHF.R.U32.HI R158, RZ, 0x10, R17 ;  /* 0x00000010ff9e4819 */ /* 0x000fe20000011611 */
[----:B------:R-:W-:Y:S02]  /*5600*/  USHF.L.U32 UR42, UR42, 0x7, URZ ;  /* 0x000000072a2a7899 */ /* 0x000fe400080006ff */
[----:B------:R-:W-:Y:S02]  /*5610*/  @!P1 IMAD.IADD R0, R2, 0x1, -R3 ;  /* 0x0000000102009824 */ /* 0x000fe400078e0a03 */
[----:B------:R-:W-:Y:S01]  /*5620*/  @!P1 IMAD.IADD R2, R3, 0x1, -R2 ;  /* 0x0000000103029824 */ /* 0x000fe200078e0a02 */
[----:B------:R-:W-:Y:S01]  /*5630*/  USHF.L.U32 UR41, UR41, 0x8, URZ ;  /* 0x0000000829297899 */ /* 0x000fe200080006ff */
[----:B------:R-:W-:Y:S02]  /*5640*/  @!P1 IMAD R77, R0, R9, R77 ;  /* 0x00000009004d9224 */ /* 0x000fe400078e024d */
[----:B------:R-:W-:Y:S01]  /*5650*/  @!P1 IMAD R75, R2, R10, R75 ;  /* 0x0000000a024b9224 */ /* 0x000fe200078e024b */
[----:B------:R-:W-:Y:S08]  /*5660*/  BRA.U !UP0, `(.L_x_94) ;  /* 0x0000000108407547 */ /* 0x000ff0000b800000 */
[----:B------:R-:W1:Y:S01]  /*5670*/  LDCU.64 UR8, c[0x4][0x88] ;  /* 0x01001100ff0877ac */ /* 0x000e620008000a00 */
[----:B------:R-:W-:Y:S01]  /*5680*/  MOV R3, 0x0 ;  /* 0x0000000000037802 */ /* 0x000fe20000000f00 */
[----:B------:R-:W-:Y:S02]  /*5690*/  HFMA2 R12, -RZ, RZ, 0, 5.9604644775390625e-08 ;  /* 0x00000001ff0c7431 */ /* 0x000fe400000001ff */
[----:B------:R-:W-:Y:S02]  /*56a0*/  IMAD.MOV.U32 R8, RZ, RZ, 0x70 ;  /* 0x00000070ff087424 */ /* 0x000fe400078e00ff */
[----:B------:R-:W-:Y:S01]  /*56b0*/  IMAD.MOV.U32 R13, RZ, RZ, RZ ;  /* 0x000000ffff0d7224 */ /* 0x000fe200078e00ff */
[----:B------:R-:W2:Y:S01]  /*56c0*/  LDCU.64 UR6, c[0x4][0x90] ;  /* 0x01001200ff0677ac */ /* 0x000ea20008000a00 */
[----:B------:R-:W3:Y:S01]  /*56d0*/  LDC.64 R2, c[0x4][R3] ;  /* 0x0100000003027b82 */ /* 0x000ee20000000a00 */
[----:B------:R-:W4:Y:S01]  /*56e0*/  LDCU.64 UR4, c[0x4][0x8] ;  /* 0x01000100ff0477ac */ /* 0x000f220008000a00 */
[----:B-1----:R-:W-:Y:S01]  /*56f0*/  MOV R5, UR9 ;  /* 0x0000000900057c02 */ /* 0x002fe20008000f00 */
[----:B------:R-:W-:Y:S01]  /*5700*/  IMAD.U32 R4, RZ, RZ, UR8 ;  /* 0x00000008ff047e24 */ /* 0x000fe2000f8e00ff */
[----:B--2---:R-:W-:Y:S01]  /*5710*/  MOV R7, UR7 ;  /* 0x0000000700077c02 */ /* 0x004fe20008000f00 */
[----:B------:R-:W-:Y:S01]  /*5720*/  IMAD.U32 R6, RZ, RZ, UR6 ;  /* 0x00000006ff067e24 */ /* 0x000fe2000f8e00ff */
[----:B----4-:R-:W-:Y:S01]  /*5730*/  MOV R11, UR5 ;  /* 0x00000005000b7c02 */ /* 0x010fe20008000f00 */
[----:B------:R-:W-:Y:S02]  /*5740*/  IMAD.U32 R10, RZ, RZ, UR4 ;  /* 0x00000004ff0a7e24 */ /* 0x000fe4000f8e00ff */
[----:B------:R-:W-:Y:S07]  /*5750*/  LEPC R20, `(.L_x_94) ;  /* 0x000000001014794e */ /* 0x000fee0000000000 */
[----:B---3-5:R-:W-:Y:S05]  /*5760*/  CALL.ABS.NOINC R2 ;  /* 0x0000000002007343 */ /* 0x028fea0003c00000 */
.L_x_94:
[----:B------:R-:W-:Y:S01]  /*5770*/  LOP3.LUT P0, RZ, R166, 0x1b0, RZ, 0xc0, !PT ;  /* 0x000001b0a6ff7812 */ /* 0x000fe2000780c0ff */
[----:B------:R-:W-:Y:S11]  /*5780*/  BSSY.RECONVERGENT B6, `(.L_x_95) ;  /* 0x0000013000067945 */ /* 0x000ff60003800200 */
[----:B------:R-:W-:Y:S01]  /*5790*/  @!UPT UIADD3 URZ, UPT, UPT, URZ, URZ, URZ ;  /* 0x000000fffffff290 */ /* 0x000fe2000fffe0ff */
[----:B------:R-:W-:Y:S05]  /*57a0*/  @!P0 BRA `(.L_x_96) ;  /* 0x0000000000408947 */ /* 0x000fea0003800000 */
        /* <DEDUP_REMOVED lines=16> */
.L_x_96:
[----:B------:R-:W-:Y:S05]  /*58b0*/  BSYNC.RECONVERGENT B6 ;  /* 0x0000000000067941 */ /* 0x000fea0003800200 */
.L_x_95:
[----:B------:R-:W-:Y:S01]  /*58c0*/  ISETP.NE.U32.AND P4, PT, R146, RZ, PT ;  /* 0x000000ff9200720c */ /* 0x000fe20003f85070 */
[----:B------:R-:W-:Y:S01]  /*58d0*/  UISETP.NE.AND UP2, UPT, UR50, URZ, UPT ;  /* 0x000000ff3200728c */ /* 0x000fe2000bf45270 */
[----:B------:R-:W-:Y:S01]  /*58e0*/  ISETP.NE.U32.AND P2, PT, RZ, UR38, PT ;  /* 0x00000026ff007c0c */ /* 0x000fe2000bf45070 */
[----:B------:R-:W-:Y:S01]  /*58f0*/  UISETP.NE.U32.AND UP1, UPT, UR44, URZ, UPT ;  /* 0x000000ff2c00728c */ /* 0x000fe2000bf25070 */
[----:B------:R-:W-:Y:S01]  /*5900*/  ISETP.NE.AND.EX P4, PT, R147, RZ, PT, P4 ;  /* 0x000000ff9300720c */ /* 0x000fe20003f85340 */
[----:B------:R-:W-:Y:S01]  /*5910*/  UPLOP3.LUT UP0, UPT, UPT, UPT, UPT, 0x40, 0x4 ;  /* 0x000000000004789c */ /* 0x000fe20003f0e870 */
[----:B------:R-:W-:Y:S01]  /*5920*/  ISETP.NE.AND.EX P2, PT, RZ, UR39, PT, P2 ;  /* 0x00000027ff007c0c */ /* 0x000fe2000bf45320 */
[----:B------:R-:W-:Y:S01]  /*5930*/  UISETP.NE.AND.EX UP1, UPT, UR45, URZ, UPT, UP1 ;  /* 0x000000ff2d00728c */ /* 0x000fe2000bf25310 */
[----:B------:R-:W-:Y:S04]  /*5940*/  PLOP3.LUT P1, PT, PT, PT, UP2, 0x80, 0x8 ;  /* 0x000000000008781c */ /* 0x000fe80003f2f028 */
[----:B------:R-:W-:Y:S06]  /*5950*/  @UP2 UPLOP3.LUT UP0, UPT, UPT, UPT, UP1, 0x80, 0x8 ;  /* 0x000000000008289c */ /* 0x000fec0003f0f010 */
[----:B------:R-:W-:Y:S01]  /*5960*/  PLOP3.LUT P0, PT, PT, PT, UP0, 0x80, 0x8 ;  /* 0x000000000008781c */ /* 0x000fe20003f0f008 */
[----:B------:R-:W-:Y:S01]  /*5970*/  @!UPT UIADD3 URZ, UPT, UPT, URZ, URZ, URZ ;  /* 0x000000fffffff290 */ /* 0x000fe2000fffe0ff */
[----:B------:R-:W-:Y:S11]  /*5980*/  BRA.U !UP1, `(.L_x_97) ;  /* 0x0000000109387547 */ /* 0x000ff6000b800000 */
[----:B------:R-:W-:Y:S01]  /*5990*/  UISETP.NE.U32.AND UP0, UPT, UR38, URZ, UPT ;  /* 0x000000ff2600728c */ /* 0x000fe2000bf05070 */
[----:B------:R-:W-:Y:S02]  /*59a0*/  HFMA2 R0, -RZ, RZ, 0, 5.9604644775390625e-08 ;  /* 0x00000001ff007431 */ /* 0x000fe400000001ff */
[----:B------:R-:W-:Y:S01]  /*59b0*/  IMAD.MOV.U32 R151, RZ, RZ, 0x1 ;  /* 0x00000001ff977424 */ /* 0x000fe200078e00ff */
[----:B------:R-:W-:Y:S06]  /*59c0*/  UISETP.NE.AND.EX UP0, UPT, UR39, URZ, UPT, UP0 ;  /* 0x000000ff2700728c */ /* 0x000fec000bf05300 */
[----:B------:R-:W-:Y:S05]  /*59d0*/  PLOP3.LUT P3, PT, PT, PT, UP0, 0x80, 0x8 ;  /* 0x000000000008781c */ /* 0x000fea0003f6f008 */
[----:B------:R-:W1:Y:S01]  /*59e0*/  @UP0 LDCU.64 UR6, c[0x0][0x888] ;  /* 0x00011100ff0607ac */ /* 0x000e620008000a00 */
[----:B------:R-:W-:Y:S07]  /*59f0*/  @UP0 UIMAD UR4, UR36, UR44, URZ ;  /* 0x0000002c240402a4 */ /* 0x000fee000f8e02ff */
[----:B------:R-:W-:Y:S01]  /*5a00*/  @!P3 PRMT R151, R0, 0x7610, R151 ;  /* 0x000076100097b816 */ /* 0x000fe20000000097 */
[----:B-1----:R-:W-:Y:S03]  /*5a10*/  @UP0 UIMAD.WIDE UR6, UR4, 0x4, UR6 ;  /* 0x00000004040608a5 */ /* 0x002fe6000f8e0206 */
[----:B------:R-:W1:Y:S03]  /*5a20*/  @!UP0 LDCU UR4, c[0x0][0x880] ;  /* 0x00011000ff0487ac */ /* 0x000e660008000800 */
[----:B------:R-:W-:Y:S01]  /*5a30*/  IMAD.U32 R2, RZ, RZ, UR6 ;  /* 0x00000006ff027e24 */ /* 0x000fe2000f8e00ff */
[----:B------:R-:W-:Y:S05]  /*5a40*/  MOV R3, UR7 ;  /* 0x0000000700037c02 */ /* 0x000fea0008000f00 */
[----:B-----5:R2:W5:Y:S02]  /*5a50*/  @P3 LDG.E R82, desc[UR46][R2.64] ;  /* 0x0000002e02523981 */ /* 0x020564000c1e1900 */
[----:B-12---:R-:W-:Y:S02]  /*5a60*/  @!P3 IMAD.U32 R82, RZ, RZ, UR4 ;  /* 0x00000004ff52be24 */ /* 0x006fe4000f8e00ff */
.L_x_97:
[----:B------:R-:W-:Y:S05]  /*5a70*/  @!P4 BRA `(.L_x_98) ;  /* 0x000000000020c947 */ /* 0x000fea0003800000 */
[----:B------:R-:W-:Y:S04]  /*5a80*/  ISETP.NE.U32.AND P3, PT, R144, RZ, PT ;  /* 0x000000ff9000720c */ /* 0x000fe80003f65070 */
[----:B------:R-:W-:Y:S11]  /*5a90*/  ISETP.NE.AND.EX P3, PT, R145, RZ, PT, P3 ;  /* 0x000000ff9100720c */ /* 0x000ff60003f65330 */
[----:B------:R-:W-:Y:S02]  /*5aa0*/  @!UPT UIADD3 URZ, UPT, UPT, URZ, URZ, URZ ;  /* 0x000000fffffff290 */ /* 0x000fe4000fffe0ff */
[----:B------:R-:W1:Y:S01]  /*5ab0*/  @P3 LDC.64 R2, c[0x0][0x8a8] ;  /* 0x00022a00ff023b82 */ /* 0x000e620000000a00 */
[----:B------:R-:W-:Y:S04]  /*5ac0*/  @P3 IMAD R0, R146, UR36, RZ ;  /* 0x0000002492003c24 */ /* 0x000fe8000f8e02ff */
[----:B-1----:R-:W-:Y:S05]  /*5ad0*/  @P3 IMAD.WIDE R2, R0, 0x4, R2 ;  /* 0x0000000400023825 */ /* 0x002fea00078e0202 */
[----:B-----5:R1:W5:Y:S02]  /*5ae0*/  @P3 LDG.E R78, desc[UR46][R2.64] ;  /* 0x0000002e024e3981 */ /* 0x020364000c1e1900 */
[----:B-1----:R-:W2:Y:S02]  /*5af0*/  @!P3 LDC R78, c[0x0][0x8a0] ;  /* 0x00022800ff4ebb82 */ /* 0x002ea40000000800 */
.L_x_98:
[----:B-----5:R-:W-:Y:S01]  /*5b00*/  ISETP.NE.AND P4, PT, R82, RZ, PT ;  /* 0x000000ff5200720c */ /* 0x020fe20003f85270 */
[----:B------:R-:W-:Y:S01]  /*5b10*/  BSSY B1, `(.L_x_99) ;  /* 0x0000048000017945 */ /* 0x000fe20003800000 */
[----:B------:R-:W-:Y:S01]  /*5b20*/  SEL R7, RZ, 0xffffffff, P2 ;  /* 0xffffffffff077807 */ /* 0x000fe20001000000 */
[----:B------:R-:W-:Y:S01]  /*5b30*/  IMAD.MOV.U32 R109, RZ, RZ, 0x1 ;  /* 0x00000001ff6d7424 */ /* 0x000fe200078e00ff */
[----:B------:R-:W-:Y:S01]  /*5b40*/  LOP3.LUT P3, RZ, R151, 0xff, RZ, 0xc0, !PT ;  /* 0x000000ff97ff7812 */ /* 0x000fe2000786c0ff */
[----:B------:R-:W-:Y:S01]  /*5b50*/  IMAD R80, R76, 0x100, R79 ;  /* 0x000001004c507824 */ /* 0x000fe200078e024f */
[----:B------:R-:W-:Y:S02]  /*5b60*/  @P1 SEL R0, RZ, 0xffffffff, P4 ;  /* 0xffffffffff001807 */ /* 0x000fe40002000000 */
[----:B------:R-:W-:Y:S02]  /*5b70*/  CS2R R98, SRZ ;  /* 0x0000000000627805 */ /* 0x000fe4000001ff00 */
[----:B------:R-:W-:Y:S02]  /*5b80*/  LEA R3, R160, UR49, 0x3 ;  /* 0x00000031a0037c11 */ /* 0x000fe4000f8e18ff */
[----:B------:R-:W-:Y:S02]  /*5b90*/  CS2R R96, SRZ ;  /* 0x0000000000607805 */ /* 0x000fe4000001ff00 */
[----:B------:R-:W-:Y:S02]  /*5ba0*/  @P0 SEL R0, R7, R0, !P3 ;  /* 0x0000000007000207 */ /* 0x000fe40005800000 */
[----:B------:R-:W-:Y:S02]  /*5bb0*/  CS2R R94, SRZ ;  /* 0x00000000005e7805 */ /* 0x000fe4000001ff00 */
[----:B------:R-:W-:Y:S02]  /*5bc0*/  LEA R108, R76, UR49, 0x3 ;  /* 0x000000314c6c7c11 */ /* 0x000fe4000f8e18ff */
[----:B------:R-:W-:Y:S02]  /*5bd0*/  CS2R R92, SRZ ;  /* 0x00000000005c7805 */ /* 0x000fe4000001ff00 */
[----:B------:R-:W-:Y:S02]  /*5be0*/  @P1 LOP3.LUT R0, R0, 0x1, RZ, 0xc0, !PT ;  /* 0x0000000100001812 */ /* 0x000fe400078ec0ff */
[----:B------:R-:W-:Y:S02]  /*5bf0*/  CS2R R90, SRZ ;  /* 0x00000000005a7805 */ /* 0x000fe4000001ff00 */
[----:B------:R-:W-:Y:S02]  /*5c00*/  SHF.L.U32 R5, R162, 0x1f, RZ ;  /* 0x0000001fa2057819 */ /* 0x000fe400000006ff */
[----:B------:R-:W-:Y:S02]  /*5c10*/  CS2R R88, SRZ ;  /* 0x0000000000587805 */ /* 0x000fe4000001ff00 */
[----:B------:R-:W-:Y:S02]  /*5c20*/  ISETP.NE.U32.OR P6, PT, R0, 0x1, !P1 ;  /* 0x000000010000780c */ /* 0x000fe40004fc5470 */
[----:B------:R-:W-:Y:S02]  /*5c30*/  CS2R R102, SRZ ;  /* 0x0000000000667805 */ /* 0x000fe4000001ff00 */
[----:B------:R-:W-:Y:S02]  /*5c40*/  PLOP3.LUT P2, PT, PT, PT, UP1, 0x80, 0x8 ;  /* 0x000000000008781c */ /* 0x000fe40003f4f018 */
[----:B------:R-:W-:Y:S02]  /*5c50*/  CS2R R100, SRZ ;  /* 0x0000000000647805 */ /* 0x000fe4000001ff00 */
[----:B------:R-:W-:Y:S02]  /*5c60*/  SEL R0, RZ, 0xffffffff, P4 ;  /* 0xffffffffff007807 */ /* 0x000fe40002000000 */
[----:B------:R-:W-:Y:S03]  /*5c70*/  P2R R117, PR, RZ, 0x40 ;  /* 0x00000040ff757803 */ /* 0x000fe60000000000 */
[----:B------:R-:W-:Y:S04]  /*5c80*/  @P6 SHF.L.U32 R2, R159, 0x1f, RZ ;  /* 0x0000001f9f026819 */ /* 0x000fe800000006ff */
[----:B------:R-:W-:Y:S01]  /*5c90*/  @P2 SEL R0, R7, R0, !P3 ;  /* 0x0000000007002207 */ /* 0x000fe20005800000 */
[----:B------:R-:W1:Y:S03]  /*5ca0*/  @P6 SYNCS.PHASECHK.TRANS64.TRYWAIT P1, [R3+URZ+0xe0], R2 ;  /* 0x0000e002030065a7 */ /* 0x000e6600080211ff */
[----:B------:R-:W-:Y:S04]  /*5cb0*/  LOP3.LUT R0, R0, 0x1, RZ, 0xc0, !PT ;  /* 0x0000000100007812 */ /* 0x000fe800078ec0ff */
[----:B------:R-:W-:Y:S04]  /*5cc0*/  ISETP.NE.U32.AND P5, PT, R0, 0x1, PT ;  /* 0x000000010000780c */ /* 0x000fe80003fa5070 */
[----:B------:R-:W-:Y:S01]  /*5cd0*/  P2R R110, PR, RZ, 0x20 ;  /* 0x00000020ff6e7803 */ /* 0x000fe20000000000 */
[----:B------:R3:W4:Y:S01]  /*5ce0*/  SYNCS.PHASECHK.TRANS64.TRYWAIT P0, [R108+URZ+0x150], R5 ;  /* 0x000150056c0075a7 */ /* 0x00072200080011ff */
[----:B-1----:R-:W-:Y:S01]  /*5cf0*/  @P6 SEL R109, RZ, 0x1, !P1 ;  /* 0x00000001ff6d6807 */ /* 0x002fe20004800000 */
[----:B---3--:R-:W-:Y:S06]  /*5d00*/  @!P6 BRA `(.L_x_100) ;  /* 0x0000000000a0e947 */ /* 0x008fec0003800000 */
[----:B------:R-:W-:Y:S01]  /*5d10*/  @P5 IMAD R7, R160, 0x2000, R153 ;  /* 0x00002000a0075824 */ /* 0x000fe200078e0299 */
[----:B------:R-:W-:Y:S01]  /*5d20*/  ISETP.NE.AND P1, PT, R109, RZ, PT ;  /* 0x000000ff6d00720c */ /* 0x000fe20003f25270 */
[----:B------:R-:W-:Y:S01]  /*5d30*/  BSSY B0, `(.L_x_101) ;  /* 0x0000011000007945 */ /* 0x000fe20003800000 */
[----:B------:R-:W-:Y:S01]  /*5d40*/  CS2R R102, SRZ ;  /* 0x0000000000667805 */ /* 0x000fe2000001ff00 */
[----:B------:R-:W-:Y:S01]  /*5d50*/  @P5 VIADD R2, R7, UR49 ;  /* 0x0000003107025c36 */ /* 0x000fe20008000000 */
[----:B------:R-:W-:Y:S02]  /*5d60*/  CS2R R100, SRZ ;  /* 0x0000000000647805 */ /* 0x000fe4000001ff00 */
[----:B------:R-:W-:Y:S02]  /*5d70*/  CS2R R90, SRZ ;  /* 0x00000000005a7805 */ /* 0x000fe4000001ff00 */
[----:B------:R-:W-:Y:S01]  /*5d80*/  CS2R R88, SRZ ;  /* 0x0000000000587805 */ /* 0x000fe2000001ff00 */
[--C-:B------:R-:W-:Y:S01]  /*5d90*/  @P5 IMAD.IADD R6, R165, 0x1, R2.reuse ;  /* 0x00000001a5065824 */ /* 0x100fe200078e0202 */
[----:B------:R-:W-:Y:S01]  /*5da0*/  CS2R R94, SRZ ;  /* 0x00000000005e7805 */ /* 0x000fe2000001ff00 */
[--C-:B------:R-:W-:Y:S01]  /*5db0*/  @P5 IMAD.IADD R4, R164, 0x1, R2.reuse ;  /* 0x00000001a4045824 */ /* 0x100fe200078e0202 */
[----:B------:R-:W-:Y:S01]  /*5dc0*/  CS2R R92, SRZ ;  /* 0x00000000005c7805 */ /* 0x000fe2000001ff00 */
[----:B------:R-:W-:Y:S01]  /*5dd0*/  @P5 IMAD R2, R163, 0x10, R2 ;  /* 0x00000010a3025824 */ /* 0x000fe200078e0202 */
[----:B------:R-:W-:Y:S02]  /*5de0*/  CS2R R98, SRZ ;  /* 0x0000000000627805 */ /* 0x000fe4000001ff00 */
[----:B------:R-:W-:Y:S01]  /*5df0*/  CS2R R96, SRZ ;  /* 0x0000000000607805 */ /* 0x000fe2000001ff00 */
[----:B------:R-:W-:Y:S06]  /*5e00*/  @P1 BRA `(.L_x_102) ;  /* 0x00000000000c1947 */ /* 0x000fec0003800000 */
[----:B------:R-:W-:Y:S04]  /*5e10*/  SHF.L.U32 R0, R159, 0x1f, RZ ;  /* 0x0000001f9f007819 */ /* 0x000fe800000006ff */
[----:B------:R-:W1:Y:S02]  /*5e20*/  SYNCS.PHASECHK.TRANS64.TRYWAIT P1, [R3+URZ+0xe0], R0 ;  /* 0x0000e000030075a7 */ /* 0x000e6400080211ff */
[----:B-1----:R-:W-:Y:S05]  /*5e30*/  @!P1 BRA `(.L_x_103) ;  /* 0x0000006400509947 */ /* 0x002fea0003800000 */
.L_x_102:
[----:B------:R-:W-:Y:S05]  /*5e40*/  BSYNC B0 ;  /* 0x0000000000007941 */ /* 0x000fea0003800000 */
.L_x_101:
[----:B------:R-:W-:Y:S01]  /*5e50*/  ISETP.NE.AND P1, PT, R110, RZ, PT ;  /* 0x000000ff6e00720c */ /* 0x000fe20003f25270 */
[----:B-1----:R-:W-:Y:S02]  /*5e60*/  VIADD R3, R3, 0x100 ;  /* 0x0000010003037836 */ /* 0x002fe40000000000 */
[----:B------:R-:W-:Y:S02]  /*5e70*/  IMAD.U32 R0, RZ, RZ, UR37 ;  /* 0x00000025ff007e24 */ /* 0x000fe4000f8e00ff */
[----:B------:R-:W-:Y:S03]  /*5e80*/  VIADD R160, R160, 0x1 ;  /* 0x00000001a0a07836 */ /* 0x000fe60000000000 */
[----:B------:R-:W-:Y:S05]  /*5e90*/  PRMT R0, R0, 0x654, R3 ;  /* 0x0000065400007816 */ /* 0x000fea0000000003 */
[----:B------:R1:W3:Y:S04]  /*5ea0*/  @P1 LDS.128 R100, [R7+UR49+0x200] ;  /* 0x0002003107641984 */ /* 0x0002e80008000c00 */
[----:B------:R1:W1:Y:S04]  /*5eb0*/  @P1 LDS.128 R88, [R6+0x200] ;  /* 0x0002000006581984 */ /* 0x0002680000000c00 */
[----:B------:R1:W1:Y:S04]  /*5ec0*/  @P1 LDS.128 R92, [R4+0x200] ;  /* 0x00020000045c1984 */ /* 0x0002680000000c00 */
[----:B------:R1:W1:Y:S01]  /*5ed0*/  @P1 LDS.128 R96, [R2+0x200] ;  /* 0x0002000002601984 */ /* 0x0002620000000c00 */
[C---:B------:R-:W-:Y:S01]  /*5ee0*/  ISETP.NE.AND P1, PT, R160.reuse, 0x4, PT ;  /* 0x00000004a000780c */ /* 0x040fe20003f25270 */
[----:B------:R-:W-:Y:S01]  /*5ef0*/  @!PT LDS RZ, [RZ] ;  /* 0x00000000fffff984 */ /* 0x000fe20000000800 */
[----:B------:R-:W-:Y:S01]  /*5f00*/  @!PT LDS RZ, [RZ] ;  /* 0x00000000fffff984 */ /* 0x000fe20000000800 */
[----:B------:R-:W-:Y:S01]  /*5f10*/  @!PT LDS RZ, [RZ] ;  /* 0x00000000fffff984 */ /* 0x000fe20000000800 */
[----:B------:R-:W-:Y:S01]  /*5f20*/  @!PT LDS RZ, [RZ] ;  /* 0x00000000fffff984 */ /* 0x000fe20000000800 */
[----:B------:R5:W-:Y:S06]  /*5f30*/  MEMBAR.ALL.CTA ;  /* 0x0000000000007992 */ /* 0x000bec0000008000 */
[----:B-----5:R-:W5:Y:S01]  /*5f40*/  FENCE.VIEW.ASYNC.S ;  /* 0x00000000000073c6 */ /* 0x020f620000000000 */
[----:B------:R-:W-:Y:S01]  /*5f50*/  SEL R160, R160, RZ, P1 ;  /* 0x000000ffa0a07207 */ /* 0x000fe20000800000 */
[----:B-----5:R5:W-:Y:S02]  /*5f60*/  SYNCS.ARRIVE.TRANS64.RED.A1T0 RZ, [R0+URZ], RZ ;  /* 0x000000ff00ff79a7 */ /* 0x020be400081004ff */
[----:B-----5:R-:W-:Y:S04]  /*5f70*/  SEL R0, RZ, 0x1, P1 ;  /* 0x00000001ff007807 */ /* 0x020fe80000800000 */
[----:B---3--:R-:W-:Y:S02]  /*5f80*/  LOP3.LUT R159, R159, R0, RZ, 0x3c, !PT ;  /* 0x000000009f9f7212 */ /* 0x008fe400078e3cff */
.L_x_100:
[----:B------:R-:W-:Y:S05]  /*5f90*/  BSYNC B1 ;  /* 0x0000000000017941 */ /* 0x000fea0003800000 */
.L_x_99:
[----:B------:R-:W-:Y:S04]  /*5fa0*/  SHF.R.U32.HI R3, RZ, 0x15, R80 ;  /* 0x00000015ff037819 */ /* 0x000fe80000011650 */
[----:B------:R-:W-:Y:S01]  /*5fb0*/  LOP3.LUT P1, RZ, R3, 0x3, R154, 0x48, !PT ;  /* 0x0000000303ff7812 */ /* 0x000fe2000782489a */
[----:B------:R-:W-:Y:S01]  /*5fc0*/  @!UPT UIADD3 URZ, UPT, UPT, URZ, URZ, URZ ;  /* 0x000000fffffff290 */ /* 0x000fe2000fffe0ff */
[----:B----4-:R-:W-:Y:S11]  /*5fd0*/  @P0 BRA `(.L_x_104) ;  /* 0x0000000000080947 */ /* 0x010ff60003800000 */
[----:B------:R-:W3:Y:S02]  /*5fe0*/  SYNCS.PHASECHK.TRANS64.TRYWAIT P0, [R108+URZ+0x150], R5 ;  /* 0x000150056c0075a7 */ /* 0x000ee400080011ff */
[----:B---3--:R-:W-:Y:S05]  /*5ff0*/  @!P0 BRA `(.L_x_105) ;  /* 0x0000006000f48947 */ /* 0x008fea0003800000 */
.L_x_104:
[----:B------:R-:W-:Y:S05]  /*6000*/  @!P1 BRA `(.L_x_106) ;  /* 0x0000000000409947 */ /* 0x000fea0003800000 */
[----:B------:R-:W3:Y:S01]  /*6010*/  LDCU.64 UR8, c[0x4][0x78] ;  /* 0x01000f00ff0877ac */ /* 0x000ee20008000a00 */
[----:B------:R-:W-:Y:S01]  /*6020*/  MOV R3, 0x0 ;  /* 0x0000000000037802 */ /* 0x000fe20000000f00 */
[----:B------:R-:W-:Y:S02]  /*6030*/  HFMA2 R12, -RZ, RZ, 0, 5.9604644775390625e-08 ;  /* 0x00000001ff0c7431 */ /* 0x000fe400000001ff */
[----:B------:R-:W-:Y:S02]  /*6040*/  IMAD.MOV.U32 R8, RZ, RZ, 0x192 ;  /* 0x00000192ff087424 */ /* 0x000fe400078e00ff */
[----:B------:R-:W-:Y:S01]  /*6050*/  IMAD.MOV.U32 R13, RZ, RZ, RZ ;  /* 0x000000ffff0d7224 */ /* 0x000fe200078e00ff */
[----:B------:R-:W4:Y:S01]  /*6060*/  LDCU.64 UR6, c[0x4][0x80] ;  /* 0x01001000ff0677ac */ /* 0x000f220008000a00 */
[----:B-1----:R-:W1:Y:S01]  /*6070*/  LDC.64 R2, c[0x4][R3] ;  /* 0x0100000003027b82 */ /* 0x002e620000000a00 */
[----:B------:R-:W5:Y:S01]  /*6080*/  LDCU.64 UR4, c[0x4][0x18] ;  /* 0x01000300ff0477ac */ /* 0x000f620008000a00 */
[----:B---3--:R-:W-:Y:S01]  /*6090*/  MOV R5, UR9 ;  /* 0x0000000900057c02 */ /* 0x008fe20008000f00 */
[----:B------:R-:W-:Y:S01]  /*60a0*/  IMAD.U32 R4, RZ, RZ, UR8 ;  /* 0x00000008ff047e24 */ /* 0x000fe2000f8e00ff */
[----:B----4-:R-:W-:Y:S01]  /*60b0*/  MOV R7, UR7 ;  /* 0x0000000700077c02 */ /* 0x010fe20008000f00 */
[----:B------:R-:W-:Y:S01]  /*60c0*/  IMAD.U32 R6, RZ, RZ, UR6 ;  /* 0x00000006ff067e24 */ /* 0x000fe2000f8e00ff */
[----:B-----5:R-:W-:Y:S01]  /*60d0*/  MOV R11, UR5 ;  /* 0x00000005000b7c02 */ /* 0x020fe20008000f00 */
[----:B------:R-:W-:Y:S02]  /*60e0*/  IMAD.U32 R10, RZ, RZ, UR4 ;  /* 0x00000004ff0a7e24 */ /* 0x000fe4000f8e00ff */
[----:B------:R-:W-:Y:S07]  /*60f0*/  LEPC R20, `(.L_x_106) ;  /* 0x000000001014794e */ /* 0x000fee0000000000 */
[----:B-12---:R-:W-:Y:S05]  /*6100*/  CALL.ABS.NOINC R2 ;  /* 0x0000000002007343 */ /* 0x006fea0003c00000 */
.L_x_106:
[----:B------:R-:W-:Y:S01]  /*6110*/  SHF.L.U32 R83, R100, 0x10, RZ ;  /* 0x0000001064537819 */ /* 0x000fe200000006ff */
[----:B------:R-:W-:Y:S05]  /*6120*/  WARPSYNC.ALL ;  /* 0x0000000000007948 */ /* 0x000fea0003800000 */
[----:B------:R-:W-:Y:S01]  /*6130*/  R2UR UR4, R80 ;  /* 0x00000000500472ca */ /* 0x000fe200000e0000 */
[----:B------:R-:W-:Y:S01]  /*6140*/  BSSY.RECONVERGENT B0, `(.L_x_107) ;  /* 0x0000121000007945 */ /* 0x000fe20003800200 */
[----:B------:R-:W-:Y:S02]  /*6150*/  IADD3 R111, PT, PT, R153, UR49, RZ ;  /* 0x00000031996f7c10 */ /* 0x000fe4000fffe0ff */
[----:B------:R-:W-:Y:S02]  /*6160*/  SHF.L.U32 R116, R163, 0x4, RZ ;  /* 0x00000004a3747819 */ /* 0x000fe400000006ff */
[-C--:B------:R-:W-:Y:S02]  /*6170*/  IADD3 R172, PT, PT, R165, R111.reuse, RZ ;  /* 0x0000006fa5ac7210 */ /* 0x080fe40007ffe0ff */
[----:B------:R-:W-:Y:S02]  /*6180*/  IADD3 R171, PT, PT, R164, R111, RZ ;  /* 0x0000006fa4ab7210 */ /* 0x000fe40007ffe0ff */
[----:B------:R-:W-:Y:S02]  /*6190*/  IADD3 R170, PT, PT, R111, R116, RZ ;  /* 0x000000746faa7210 */ /* 0x000fe40007ffe0ff */
[C---:B------:R-:W-:Y:S01]  /*61a0*/  PRMT R81, R100.reuse, 0x8880, RZ ;  /* 0x0000888064517816 */ /* 0x040fe200000000ff */
[----:B-1-3--:R-:W2:Y:S01]  /*61b0*/  LDTM.x64 R4, tmem[UR4] ;  /* 0x00000004000479ee */ /* 0x00aea20008340000 */
[----:B------:R-:W-:Y:S02]  /*61c0*/  SHF.R.S32.HI R83, RZ, 0x18, R83 ;  /* 0x00000018ff537819 */ /* 0x000fe40000011453 */
[----:B------:R-:W-:Y:S02]  /*61d0*/  SHF.R.S32.HI R86, RZ, 0x18, R101 ;  /* 0x00000018ff567819 */ /* 0x000fe40000011465 */
[----:B------:R-:W-:Y:S02]  /*61e0*/  SHF.L.U32 R84, R100, 0x8, RZ ;  /* 0x0000000864547819 */ /* 0x000fe400000006ff */
[----:B------:R-:W-:Y:S02]  /*61f0*/  SHF.L.U32 R85, R101, 0x8, RZ ;  /* 0x0000000865557819 */ /* 0x000fe400000006ff */
[----:B------:R-:W-:Y:S02]  /*6200*/  SHF.R.S32.HI R84, RZ, 0x18, R84 ;  /* 0x00000018ff547819 */ /* 0x000fe40000011454 */
[----:B------:R-:W-:Y:S02]  /*6210*/  SHF.R.S32.HI R85, RZ, 0x18, R85 ;  /* 0x00000018ff557819 */ /* 0x000fe40000011455 */
[----:B------:R-:W-:Y:S02]  /*6220*/  SHF.L.U32 R87, R98, 0x8, RZ ;  /* 0x0000000862577819 */ /* 0x000fe400000006ff */
[----:B------:R-:W-:Y:S02]  /*6230*/  ISETP.NE.AND P0, PT, R167, RZ, PT ;  /* 0x000000ffa700720c */ /* 0x000fe40003f05270 */
[----:B------:R-:W-:Y:S02]  /*6240*/  SHF.R.S32.HI R87, RZ, 0x18, R87 ;  /* 0x00000018ff577819 */ /* 0x000fe40000011457 */
[----:B------:R-:W-:Y:S02]  /*6250*/  ISETP.NE.AND P6, PT, R117, RZ, PT ;  /* 0x000000ff7500720c */ /* 0x000fe40003fc5270 */
[----:B------:R-:W-:Y:S01]  /*6260*/  LEA R118, R160, UR49, 0x3 ;  /* 0x00000031a0767c11 */ /* 0x000fe2000f8e18ff */
[C---:B--2---:R-:W-:Y:S02]  /*6270*/  IMAD R0, R78.reuse, R4, RZ ;  /* 0x000000044e007224 */ /* 0x044fe400078e02ff */
[C---:B------:R-:W-:Y:S02]  /*6280*/  IMAD R2, R78.reuse, R5, RZ ;  /* 0x000000054e027224 */ /* 0x040fe400078e02ff */
[----:B------:R-:W-:Y:S02]  /*6290*/  IMAD R3, R78, R6, RZ ;  /* 0x000000064e037224 */ /* 0x000fe400078e02ff */
[-C--:B------:R-:W-:Y:S01]  /*62a0*/  IMAD R0, R81, R82.reuse, R0 ;  /* 0x0000005251007224 */ /* 0x080fe200078e0200 */
[----:B------:R-:W-:Y:S01]  /*62b0*/  SHF.R.S32.HI R81, RZ, 0x18, R100 ;  /* 0x00000018ff517819 */ /* 0x000fe20000011464 */
[-C--:B------:R-:W-:Y:S01]  /*62c0*/  IMAD R2, R83, R82.reuse, R2 ;  /* 0x0000005253027224 */ /* 0x080fe200078e0202 */
[C---:B------:R-:W-:Y:S01]  /*62d0*/  PRMT R83, R101.reuse, 0x8880, RZ ;  /* 0x0000888065537816 */ /* 0x040fe200000000ff */
[----:B------:R-:W-:Y:S01]  /*62e0*/  IMAD R3, R84, R82, R3 ;  /* 0x0000005254037224 */ /* 0x000fe200078e0203 */
[----:B------:R-:W-:Y:S01]  /*62f0*/  SHF.L.U32 R84, R101, 0x10, RZ ;  /* 0x0000001065547819 */ /* 0x000fe200000006ff */
[C---:B------:R-:W-:Y:S01]  /*6300*/  IMAD R7, R78.reuse, R7, RZ ;  /* 0x000000074e077224 */ /* 0x040fe200078e02ff */
[----:B------:R-:W-:Y:S01]  /*6310*/  @P6 SHF.L.U32 R119, R159, 0x1f, RZ ;  /* 0x0000001f9f776819 */ /* 0x000fe200000006ff */
[C---:B------:R-:W-:Y:S01]  /*6320*/  IMAD R4, R78.reuse, R8, RZ ;  /* 0x000000084e047224 */ /* 0x040fe200078e02ff */
[----:B------:R-:W-:Y:S01]  /*6330*/  SHF.R.S32.HI R84, RZ, 0x18, R84 ;  /* 0x00000018ff547819 */ /* 0x000fe20000011454 */
[----:B------:R-:W-:Y:S02]  /*6340*/  IMAD R5, R78, R9, RZ ;  /* 0x000000094e057224 */ /* 0x000fe400078e02ff */
[----:B------:R-:W-:Y:S01]  /*6350*/  IMAD R7, R81, R82, R7 ;  /* 0x0000005251077224 */ /* 0x000fe200078e0207 */
[----:B------:R-:W-:Y:S01]  /*6360*/  PRMT R81, R102, 0x8880, RZ ;  /* 0x0000888066517816 */ /* 0x000fe200000000ff */
[----:B------:R-:W-:Y:S02]  /*6370*/  IMAD R6, R78, R10, RZ ;  /* 0x0000000a4e067224 */ /* 0x000fe400078e02ff */
[-C--:B------:R-:W-:Y:S01]  /*6380*/  IMAD R4, R83, R82.reuse, R4 ;  /* 0x0000005253047224 */ /* 0x080fe200078e0204 */
[----:B------:R-:W-:Y:S01]  /*6390*/  I2IP.S8.S32.SAT R105, R7, R3, RZ ;  /* 0x0000000307697239 */ /* 0x000fe200000014ff */
[----:B------:R-:W-:Y:S01]  /*63a0*/  IMAD R5, R84, R82, R5 ;  /* 0x0000005254057224 */ /* 0x000fe200078e0205 */
[----:B------:R-:W-:Y:S01]  /*63b0*/  SHF.L.U32 R83, R102, 0x10, RZ ;  /* 0x0000001066537819 */ /* 0x000fe200000006ff */
[----:B------:R-:W-:Y:S01]  /*63c0*/  IMAD R11, R78, R11, RZ ;  /* 0x0000000b4e0b7224 */ /* 0x000fe200078e02ff */
[----:B------:R-:W-:Y:S01]  /*63d0*/  I2IP.S8.S32.SAT R104, R2, R0, R105 ;  /* 0x0000000002687239 */ /* 0x000fe20000001469 */
[----:B------:R-:W-:Y:S01]  /*63e0*/  IMAD R6, R85, R82, R6 ;  /* 0x0000005255067224 */ /* 0x000fe200078e0206 */
[----:B------:R-:W-:Y:S01]  /*63f0*/  SHF.R.S32.HI R83, RZ, 0x18, R83 ;  /* 0x00000018ff537819 */ /* 0x000fe20000011453 */
[----:B------:R-:W-:Y:S01]  /*6400*/  IMAD R8, R78, R12, RZ ;  /* 0x0000000c4e087224 */ /* 0x000fe200078e02ff */
[----:B------:R-:W-:Y:S01]  /*6410*/  SHF.L.U32 R85, R102, 0x8, RZ ;  /* 0x0000000866557819 */ /* 0x000fe200000006ff */
[----:B------:R-:W-:Y:S02]  /*6420*/  IMAD R9, R78, R13, RZ ;  /* 0x0000000d4e097224 */ /* 0x000fe400078e02ff */
[----:B------:R-:W-:Y:S01]  /*6430*/  IMAD R11, R86, R82, R11 ;  /* 0x00000052560b7224 */ /* 0x000fe200078e020b */
[----:B------:R-:W-:Y:S01]  /*6440*/  SHF.R.S32.HI R85, RZ, 0x18, R85 ;  /* 0x00000018ff557819 */ /* 0x000fe20000011455 */
[C---:B------:R-:W-:Y:S01]  /*6450*/  IMAD R10, R78.reuse, R14, RZ ;  /* 0x0000000e4e0a7224 */ /* 0x040fe200078e02ff */
[----:B------:R-:W-:Y:S01]  /*6460*/  SHF.R.S32.HI R86, RZ, 0x18, R103 ;  /* 0x00000018ff567819 */ /* 0x000fe20000011467 */
[----:B------:R-:W-:Y:S01]  /*6470*/  IMAD R8, R81, R82, R8 ;  /* 0x0000005251087224 */ /* 0x000fe200078e0208 */
[----:B------:R-:W-:Y:S01]  /*6480*/  I2IP.S8.S32.SAT R106, R11, R6, RZ ;  /* 0x000000060b6a7239 */ /* 0x000fe200000014ff */
[----:B------:R-:W-:Y:S01]  /*6490*/  IMAD R9, R83, R82, R9 ;  /* 0x0000005253097224 */ /* 0x000fe200078e0209 */
[C---:B------:R-:W-:Y:S01]  /*64a0*/  PRMT R83, R103.reuse, 0x8880, RZ ;  /* 0x0000888067537816 */ /* 0x040fe200000000ff */
[----:B------:R-:W-:Y:S01]  /*64b0*/  IMAD.U32 R84, R103, 0x10000, RZ ;  /* 0x0001000067547824 */ /* 0x000fe200078e00ff */
[----:B------:R-:W-:Y:S01]  /*64c0*/  I2IP.S8.S32.SAT R105, R5, R4, R106 ;  /* 0x0000000405697239 */ /* 0x000fe2000000146a */
[C---:B------:R-:W-:Y:S01]  /*64d0*/  IMAD R15, R78.reuse, R15, RZ ;  /* 0x0000000f4e0f7224 */ /* 0x040fe200078e02ff */
[----:B------:R-:W-:Y:S01]  /*64e0*/  SHF.R.S32.HI R81, RZ, 0x18, R102 ;  /* 0x00000018ff517819 */ /* 0x000fe20000011466 */
[----:B------:R-:W-:Y:S01]  /*64f0*/  IMAD R10, R85, R82, R10 ;  /* 0x00000052550a7224 */ /* 0x000fe200078e020a */
[----:B------:R-:W-:Y:S01]  /*6500*/  SHF.R.S32.HI R84, RZ, 0x18, R84 ;  /* 0x00000018ff547819 */ /* 0x000fe20000011454 */
[C---:B------:R-:W-:Y:S01]  /*6510*/  IMAD R12, R78.reuse, R16, RZ ;  /* 0x000000104e0c7224 */ /* 0x040fe200078e02ff */
[----:B------:R-:W-:Y:S01]  /*6520*/  SHF.L.U32 R85, R103, 0x8, RZ ;  /* 0x0000000867557819 */ /* 0x000fe200000006ff */
[----:B------:R-:W-:Y:S02]  /*6530*/  IMAD R13, R78, R17, RZ ;  /* 0x000000114e0d7224 */ /* 0x000fe400078e02ff */
[----:B------:R-:W-:Y:S01]  /*6540*/  IMAD R15, R81, R82, R15 ;  /* 0x00000052510f7224 */ /* 0x000fe200078e020f */
[----:B------:R-:W-:Y:S01]  /*6550*/  PRMT R81, R88, 0x8880, RZ ;  /* 0x0000888058517816 */ /* 0x000fe200000000ff */
[----:B------:R-:W-:Y:S01]  /*6560*/  IMAD R14, R78, R18, RZ ;  /* 0x000000124e0e7224 */ /* 0x000fe200078e02ff */
[----:B------:R-:W-:Y:S01]  /*6570*/  SHF.R.S32.HI R85, RZ, 0x18, R85 ;  /* 0x00000018ff557819 */ /* 0x000fe20000011455 */
[----:B------:R-:W-:Y:S01]  /*6580*/  IMAD R12, R83, R82, R12 ;  /* 0x00000052530c7224 */ /* 0x000fe200078e020c */
[----:B------:R-:W-:Y:S01]  /*6590*/  I2IP.S8.S32.SAT R106, R15, R10, RZ ;  /* 0x0000000a0f6a7239 */ /* 0x000fe200000014ff */
[----:B------:R-:W-:Y:S01]  /*65a0*/  IMAD R13, R84, R82, R13 ;  /* 0x00000052540d7224 */ /* 0x000fe200078e020d */
[----:B------:R-:W-:Y:S01]  /*65b0*/  SHF.L.U32 R83, R88, 0x10, RZ ;  /* 0x0000001058537819 */ /* 0x000fe200000006ff */
[C---:B------:R-:W-:Y:S01]  /*65c0*/  IMAD R19, R78.reuse, R19, RZ ;  /* 0x000000134e137224 */ /* 0x040fe200078e02ff */
[----:B------:R-:W-:Y:S01]  /*65d0*/  I2IP.S8.S32.SAT R106, R9, R8, R106 ;  /* 0x00000008096a7239 */ /* 0x000fe2000000146a */
[----:B------:R-:W-:Y:S01]  /*65e0*/  IMAD R14, R85, R82, R14 ;  /* 0x00000052550e7224 */ /* 0x000fe200078e020e */
[----:B------:R-:W-:Y:S01]  /*65f0*/  SHF.R.S32.HI R83, RZ, 0x18, R83 ;  /* 0x00000018ff537819 */ /* 0x000fe20000011453 */
[C---:B------:R-:W-:Y:S01]  /*6600*/  IMAD R16, R78.reuse, R20, RZ ;  /* 0x000000144e107224 */ /* 0x040fe200078e02ff */
[----:B------:R-:W-:Y:S01]  /*6610*/  SHF.L.U32 R84, R89, 0x10, RZ ;  /* 0x0000001059547819 */ /* 0x000fe200000006ff */
[----:B------:R-:W-:Y:S01]  /*6620*/  IMAD R17, R78, R21, RZ ;  /* 0x000000154e117224 */ /* 0x000fe200078e02ff */
[----:B------:R-:W-:Y:S01]  /*6630*/  SHF.L.U32 R85, R88, 0x8, RZ ;  /* 0x0000000858557819 */ /* 0x000fe200000006ff */
[----:B------:R-:W-:Y:S01]  /*6640*/  IMAD R19, R86, R82, R19 ;  /* 0x0000005256137224 */ /* 0x000fe200078e0213 */
[----:B------:R-:W-:Y:S01]  /*6650*/  SHF.R.S32.HI R84, RZ, 0x18, R84 ;  /* 0x00000018ff547819 */ /* 0x000fe20000011454 */
[C---:B------:R-:W-:Y:S01]  /*6660*/  IMAD R18, R78.reuse, R22, RZ ;  /* 0x000000164e127224 */ /* 0x040fe200078e02ff */
[----:B------:R-:W-:Y:S01]  /*6670*/  SHF.R.S32.HI R85, RZ, 0x18, R85 ;  /* 0x00000018ff557819 */ /* 0x000fe20000011455 */
[----:B------:R-:W-:Y:S01]  /*6680*/  IMAD R16, R81, R82, R16 ;  /* 0x0000005251107224 */ /* 0x000fe200078e0210 */
[----:B------:R-:W-:Y:S01]  /*6690*/  I2IP.S8.S32.SAT R107, R19, R14, RZ ;  /* 0x0000000e136b7239 */ /* 0x000fe200000014ff */
[-C--:B------:R-:W-:Y:S01]  /*66a0*/  IMAD R17, R83, R82.reuse, R17 ;  /* 0x0000005253117224 */ /* 0x080fe200078e0211 */
[----:B------:R-:W-:Y:S01]  /*66b0*/  PRMT R83, R89, 0x8880, RZ ;  /* 0x0000888059537816 */ /* 0x000fe200000000ff */
[C---:B------:R-:W-:Y:S01]  /*66c0*/  IMAD R23, R78.reuse, R23, RZ ;  /* 0x000000174e177224 */ /* 0x040fe200078e02ff */
[----:B------:R-:W-:Y:S01]  /*66d0*/  SHF.R.S32.HI R81, RZ, 0x18, R88 ;  /* 0x00000018ff517819 */ /* 0x000fe20000011458 */
[----:B------:R-:W-:Y:S01]  /*66e0*/  IMAD R18, R85, R82, R18 ;  /* 0x0000005255127224 */ /* 0x000fe200078e0212 */
[----:B------:R-:W-:Y:S01]  /*66f0*/  SHF.L.U32 R85, R89, 0x8, RZ ;  /* 0x0000000859557819 */ /* 0x000fe200000006ff */
[C---:B------:R-:W-:Y:S01]  /*6700*/  IMAD R20, R78.reuse, R24, RZ ;  /* 0x000000184e147224 */ /* 0x040fe200078e02ff */
[----:B------:R-:W-:Y:S01]  /*6710*/  I2IP.S8.S32.SAT R107, R13, R12, R107 ;  /* 0x0000000c0d6b7239 */ /* 0x000fe2000000146b */
[----:B------:R-:W-:Y:S01]  /*6720*/  IMAD R21, R78, R25, RZ ;  /* 0x000000194e157224 */ /* 0x000fe200078e02ff */
[----:B------:R-:W-:Y:S01]  /*6730*/  SHF.R.S32.HI R85, RZ, 0x18, R85 ;  /* 0x00000018ff557819 */ /* 0x000fe20000011455 */
[----:B------:R-:W-:Y:S01]  /*6740*/  IMAD R23, R81, R82, R23 ;  /* 0x0000005251177224 */ /* 0x000fe200078e0217 */
[----:B------:R-:W-:Y:S01]  /*6750*/  PRMT R81, R90, 0x8880, RZ ;  /* 0x000088805a517816 */ /* 0x000fe200000000ff */
[----:B------:R-:W-:Y:S01]  /*6760*/  IMAD R22, R78, R26, RZ ;  /* 0x0000001a4e167224 */ /* 0x000fe200078e02ff */
[----:B------:R1:W-:Y:S01]  /*6770*/  STS.128 [R153+UR49+0x8200], R104 ;  /* 0x0082006899007988 */ /* 0x0003e20008000c31 */
[----:B------:R-:W-:Y:S01]  /*6780*/  IMAD R20, R83, R82, R20 ;  /* 0x0000005253147224 */ /* 0x000fe200078e0214 */
[----:B------:R-:W-:Y:S01]  /*6790*/  I2IP.S8.S32.SAT R112, R23, R18, RZ ;  /* 0x0000001217707239 */ /* 0x000fe200000014ff */
[----:B------:R-:W-:Y:S01]  /*67a0*/  IMAD R21, R84, R82, R21 ;  /* 0x0000005254157224 */ /* 0x000fe200078e0215 */
[----:B------:R-:W-:Y:S01]  /*67b0*/  SHF.R.S32.HI R86, RZ, 0x18, R89 ;  /* 0x00000018ff567819 */ /* 0x000fe20000011459 */
[----:B------:R-:W-:Y:S01]  /*67c0*/  IMAD.U32 R83, R90, 0x10000, RZ ;  /* 0x000100005a537824 */ /* 0x000fe200078e00ff */
[----:B------:R-:W-:Y:S01]  /*67d0*/  I2IP.S8.S32.SAT R112, R17, R16, R112 ;  /* 0x0000001011707239 */ /* 0x000fe20000001470 */
[----:B------:R-:W-:Y:S01]  /*67e0*/  IMAD R27, R78, R27, RZ ;  /* 0x0000001b4e1b7224 */ /* 0x000fe200078e02ff */
[----:B------:R-:W-:Y:S01]  /*67f0*/  SHF.L.U32 R84, R91, 0x10, RZ ;  /* 0x000000105b547819 */ /* 0x000fe200000006ff */
[----:B------:R-:W-:Y:S01]  /*6800*/  IMAD R22, R85, R82, R22 ;  /* 0x0000005255167224 */ /* 0x000fe200078e0216 */
[----:B------:R-:W-:Y:S01]  /*6810*/  SHF.L.U32 R85, R90, 0x8, RZ ;  /* 0x000000085a557819 */ /* 0x000fe200000006ff */
[C---:B------:R-:W-:Y:S01]  /*6820*/  IMAD R24, R78.reuse, R28, RZ ;  /* 0x0000001c4e187224 */ /* 0x040fe200078e02ff */
[----:B------:R-:W-:Y:S01]  /*6830*/  SHF.R.S32.HI R83, RZ, 0x18, R83 ;  /* 0x00000018ff537819 */ /* 0x000fe20000011453 */
[----:B------:R-:W-:Y:S01]  /*6840*/  IMAD R25, R78, R29, RZ ;  /* 0x0000001d4e197224 */ /* 0x000fe200078e02ff */
[----:B------:R-:W-:Y:S01]  /*6850*/  SHF.R.S32.HI R84, RZ, 0x18, R84 ;  /* 0x00000018ff547819 */ /* 0x000fe20000011454 */
[----:B------:R-:W-:Y:S01]  /*6860*/  IMAD R27, R86, R82, R27 ;  /* 0x00000052561b7224 */ /* 0x000fe200078e021b */
[----:B------:R-:W-:Y:S01]  /*6870*/  SHF.R.S32.HI R85, RZ, 0x18, R85 ;  /* 0x00000018ff557819 */ /* 0x000fe20000011455 */
[C---:B------:R-:W-:Y:S01]  /*6880*/  IMAD R26, R78.reuse, R30, RZ ;  /* 0x0000001e4e1a7224 */ /* 0x040fe200078e02ff */
[----:B------:R-:W-:Y:S01]  /*6890*/  SHF.R.S32.HI R86, RZ, 0x18, R91 ;  /* 0x00000018ff567819 */ /* 0x000fe2000001145b */
[----:B------:R-:W-:Y:S01]  /*68a0*/  IMAD R24, R81, R82, R24 ;  /* 0x0000005251187224 */ /* 0x000fe200078e0218 */
[----:B------:R-:W-:Y:S01]  /*68b0*/  I2IP.S8.S32.SAT R113, R27, R22, RZ ;  /* 0x000000161b717239 */ /* 0x000fe200000014ff */
[----:B------:R-:W-:Y:S01]  /*68c0*/  IMAD R25, R83, R82, R25 ;  /* 0x0000005253197224 */ /* 0x000fe200078e0219 */
[----:B------:R-:W-:Y:S01]  /*68d0*/  SHF.R.S32.HI R81, RZ, 0x18, R90 ;  /* 0x00000018ff517819 */ /* 0x000fe2000001145a */
[C---:B------:R-:W-:Y:S01]  /*68e0*/  IMAD R31, R78.reuse, R31, RZ ;  /* 0x0000001f4e1f7224 */ /* 0x040fe200078e02ff */
[----:B------:R-:W-:Y:S01]  /*68f0*/  I2IP.S8.S32.SAT R113, R21, R20, R113 ;  /* 0x0000001415717239 */ /* 0x000fe20000001471 */
[----:B------:R-:W-:Y:S01]  /*6900*/  IMAD R26, R85, R82, R26 ;  /* 0x00000052551a7224 */ /* 0x000fe200078e021a */
[C---:B------:R-:W-:Y:S01]  /*6910*/  PRMT R83, R91.reuse, 0x8880, RZ ;  /* 0x000088805b537816 */ /* 0x040fe200000000ff */
[C---:B------:R-:W-:Y:S01]  /*6920*/  IMAD R28, R78.reuse, R32, RZ ;  /* 0x000000204e1c7224 */ /* 0x040fe200078e02ff */
[----:B------:R-:W-:Y:S01]  /*6930*/  SHF.L.U32 R85, R91, 0x8, RZ ;  /* 0x000000085b557819 */ /* 0x000fe200000006ff */
[C---:B------:R-:W-:Y:S02]  /*6940*/  IMAD R29, R78.reuse, R33, RZ ;  /* 0x000000214e1d7224 */ /* 0x040fe400078e02ff */
[----:B------:R-:W-:Y:S01]  /*6950*/  IMAD R31, R81, R82, R31 ;  /* 0x00000052511f7224 */ /* 0x000fe200078e021f */
[----:B------:R-:W-:Y:S01]  /*6960*/  SHF.R.S32.HI R85, RZ, 0x18, R85 ;  /* 0x00000018ff557819 */ /* 0x000fe20000011455 */
[----:B------:R-:W-:Y:S01]  /*6970*/  IMAD R30, R78, R34, RZ ;  /* 0x000000224e1e7224 */ /* 0x000fe200078e02ff */
[----:B------:R-:W-:Y:S01]  /*6980*/  PRMT R81, R92, 0x8880, RZ ;  /* 0x000088805c517816 */ /* 0x000fe200000000ff */
[----:B------:R-:W-:Y:S01]  /*6990*/  IMAD R28, R83, R82, R28 ;  /* 0x00000052531c7224 */ /* 0x000fe200078e021c */
[----:B------:R-:W-:Y:S01]  /*69a0*/  I2IP.S8.S32.SAT R114, R31, R26, RZ ;  /* 0x0000001a1f727239 */ /* 0x000fe200000014ff */
[----:B------:R-:W-:Y:S01]  /*69b0*/  IMAD R29, R84, R82, R29 ;  /* 0x00000052541d7224 */ /* 0x000fe200078e021d */
[----:B------:R-:W-:Y:S01]  /*69c0*/  SHF.L.U32 R83, R92, 0x10, RZ ;  /* 0x000000105c537819 */ /* 0x000fe200000006ff */
[----:B------:R-:W-:Y:S01]  /*69d0*/  IMAD R35, R78, R35, RZ ;  /* 0x000000234e237224 */ /* 0x000fe200078e02ff */
[----:B------:R-:W-:Y:S01]  /*69e0*/  I2IP.S8.S32.SAT R114, R25, R24, R114 ;  /* 0x0000001819727239 */ /* 0x000fe20000001472 */
[----:B------:R-:W-:Y:S01]  /*69f0*/  IMAD R30, R85, R82, R30 ;  /* 0x00000052551e7224 */ /* 0x000fe200078e021e */
[----:B------:R-:W-:Y:S01]  /*6a00*/  SHF.L.U32 R85, R92, 0x8, RZ ;  /* 0x000000085c557819 */ /* 0x000fe200000006ff */
[C---:B------:R-:W-:Y:S01]  /*6a10*/  IMAD R32, R78.reuse, R36, RZ ;  /* 0x000000244e207224 */ /* 0x040fe200078e02ff */
[----:B------:R-:W-:Y:S01]  /*6a20*/  SHF.R.S32.HI R83, RZ, 0x18, R83 ;  /* 0x00000018ff537819 */ /* 0x000fe20000011453 */
[----:B------:R-:W-:Y:S01]  /*6a30*/  IMAD R33, R78, R37, RZ ;  /* 0x000000254e217224 */ /* 0x000fe200078e02ff */
[----:B------:R-:W-:Y:S01]  /*6a40*/  SHF.R.S32.HI R85, RZ, 0x18, R85 ;  /* 0x00000018ff557819 */ /* 0x000fe20000011455 */
[----:B------:R-:W-:Y:S01]  /*6a50*/  IMAD R35, R86, R82, R35 ;  /* 0x0000005256237224 */ /* 0x000fe200078e0223 */
[----:B------:R-:W-:Y:S01]  /*6a60*/  PRMT R84, R93, 0x8880, RZ ;  /* 0x000088805d547816 */ /* 0x000fe200000000ff */
[----:B------:R-:W-:Y:S01]  /*6a70*/  IMAD R34, R78, R38, RZ ;  /* 0x000000264e227224 */ /* 0x000fe200078e02ff */
[----:B------:R-:W-:Y:S01]  /*6a80*/  SHF.L.U32 R86, R96, 0x10, RZ ;  /* 0x0000001060567819 */ /* 0x000fe200000006ff */
[----:B------:R-:W-:Y:S01]  /*6a90*/  IMAD R32, R81, R82, R32 ;  /* 0x0000005251207224 */ /* 0x000fe200078e0220 */
[----:B------:R-:W-:Y:S01]  /*6aa0*/  SHF.R.S32.HI R81, RZ, 0x18, R92 ;  /* 0x00000018ff517819 */ /* 0x000fe2000001145c */
[C---:B------:R-:W-:Y:S01]  /*6ab0*/  IMAD R39, R78.reuse, R39, RZ ;  /* 0x000000274e277224 */ /* 0x040fe200078e02ff */
[----:B------:R-:W-:Y:S01]  /*6ac0*/  I2IP.S8.S32.SAT R115, R35, R30, RZ ;  /* 0x0000001e23737239 */ /* 0x000fe200000014ff */
[-C--:B------:R-:W-:Y:S02]  /*6ad0*/  IMAD R33, R83, R82.reuse, R33 ;  /* 0x0000005253217224 */ /* 0x080fe400078e0221 */
[----:B------:R-:W-:Y:S01]  /*6ae0*/  IMAD R34, R85, R82, R34 ;  /* 0x0000005255227224 */ /* 0x000fe200078e0222 */
[----:B------:R-:W-:Y:S01]  /*6af0*/  I2IP.S8.S32.SAT R115, R29, R28, R115 ;  /* 0x0000001c1d737239 */ /* 0x000fe20000001473 */
[C---:B------:R-:W-:Y:S01]  /*6b00*/  IMAD.U32 R83, R93.reuse, 0x10000, RZ ;  /* 0x000100005d537824 */ /* 0x040fe200078e00ff */
[----:B------:R-:W-:Y:S01]  /*6b10*/  SHF.L.U32 R85, R93, 0x8, RZ ;  /* 0x000000085d557819 */ /* 0x000fe200000006ff */
[----:B------:R-:W-:Y:S01]  /*6b20*/  IMAD R39, R81, R82, R39 ;  /* 0x0000005251277224 */ /* 0x000fe200078e0227 */
[----:B------:R-:W-:Y:S01]  /*6b30*/  MOV R81, R84 ;  /* 0x0000005400517202 */ /* 0x000fe20000000f00 */
[C---:B------:R-:W-:Y:S01]  /*6b40*/  IMAD R36, R78.reuse, R40, RZ ;  /* 0x000000284e247224 */ /* 0x040fe200078e02ff */
[----:B------:R-:W-:Y:S01]  /*6b50*/  SHF.R.S32.HI R83, RZ, 0x18, R83 ;  /* 0x00000018ff537819 */ /* 0x000fe20000011453 */
[C---:B------:R-:W-:Y:S01]  /*6b60*/  IMAD R37, R78.reuse, R41, RZ ;  /* 0x000000294e257224 */ /* 0x040fe200078e02ff */
[----:B------:R-:W-:Y:S01]  /*6b70*/  SHF.R.S32.HI R85, RZ, 0x18, R85 ;  /* 0x00000018ff557819 */ /* 0x000fe20000011455 */
[C---:B------:R-:W-:Y:S01]  /*6b80*/  IMAD R38, R78.reuse, R42, RZ ;  /* 0x0000002a4e267224 */ /* 0x040fe200078e02ff */
[----:B------:R1:W-:Y:S01]  /*6b90*/  STS.128 [R172+0x8200], R112 ;  /* 0x00820070ac007388 */ /* 0x0003e20000000c00 */
[----:B------:R-:W-:Y:S01]  /*6ba0*/  IMAD R36, R81, R82, R36 ;  /* 0x0000005251247224 */ /* 0x000fe200078e0224 */
[----:B------:R-:W-:Y:S01]  /*6bb0*/  I2IP.S8.S32.SAT R120, R39, R34, RZ ;  /* 0x0000002227787239 */ /* 0x000fe200000014ff */
[-C--:B------:R-:W-:Y:S01]  /*6bc0*/  IMAD R37, R83, R82.reuse, R37 ;  /* 0x0000005253257224 */ /* 0x080fe200078e0225 */
[----:B------:R-:W-:Y:S01]  /*6bd0*/  SHF.R.S32.HI R84, RZ, 0x18, R93 ;  /* 0x00000018ff547819 */ /* 0x000fe2000001145d */
[----:B------:R-:W-:Y:S01]  /*6be0*/  IMAD R43, R78, R43, RZ ;  /* 0x0000002b4e2b7224 */ /* 0x000fe200078e02ff */
[C---:B------:R-:W-:Y:S01]  /*6bf0*/  SHF.L.U32 R83, R94.reuse, 0x10, RZ ;  /* 0x000000105e537819 */ /* 0x040fe200000006ff */
[----:B------:R-:W-:Y:S01]  /*6c00*/  IMAD R38, R85, R82, R38 ;  /* 0x0000005255267224 */ /* 0x000fe200078e0226 */
[----:B------:R-:W-:Y:S01]  /*6c10*/  PRMT R81, R94, 0x8880, RZ ;  /* 0x000088805e517816 */ /* 0x000fe200000000ff */
[----:B------:R-:W-:Y:S01]  /*6c20*/  IMAD R40, R78, R44, RZ ;  /* 0x0000002c4e287224 */ /* 0x000fe200078e02ff */
[----:B------:R-:W-:Y:S01]  /*6c30*/  SHF.L.U32 R85, R94, 0x8, RZ ;  /* 0x000000085e557819 */ /* 0x000fe200000006ff */
[----:B------:R-:W-:Y:S01]  /*6c40*/  IMAD R41, R78, R45, RZ ;  /* 0x0000002d4e297224 */ /* 0x000fe200078e02ff */
[----:B------:R-:W-:Y:S01]  /*6c50*/  SHF.R.S32.HI R83, RZ, 0x18, R83 ;  /* 0x00000018ff537819 */ /* 0x000fe20000011453 */
[----:B------:R-:W-:Y:S01]  /*6c60*/  IMAD R43, R84, R82, R43 ;  /* 0x00000052542b7224 */ /* 0x000fe200078e022b */
[----:B------:R-:W-:Y:S01]  /*6c70*/  SHF.R.S32.HI R85, RZ, 0x18, R85 ;  /* 0x00000018ff557819 */ /* 0x000fe20000011455 */
[C---:B------:R-:W-:Y:S01]  /*6c80*/  IMAD R42, R78.reuse, R46, RZ ;  /* 0x0000002e4e2a7224 */ /* 0x040fe200078e02ff */
[----:B------:R-:W-:Y:S01]  /*6c90*/  I2IP.S8.S32.SAT R120, R33, R32, R120 ;  /* 0x0000002021787239 */ /* 0x000fe20000001478 */
[----:B------:R-:W-:Y:S01]  /*6ca0*/  IMAD R40, R81, R82, R40 ;  /* 0x0000005251287224 */ /* 0x000fe200078e0228 */
[----:B------:R-:W-:Y:S01]  /*6cb0*/  SHF.R.S32.HI R84, RZ, 0x18, R94 ;  /* 0x00000018ff547819 */ /* 0x000fe2000001145e */
[----:B------:R-:W-:Y:S01]  /*6cc0*/  IMAD R47, R78, R47, RZ ;  /* 0x0000002f4e2f7224 */ /* 0x000fe200078e02ff */
[----:B------:R-:W-:Y:S01]  /*6cd0*/  I2IP.S8.S32.SAT R121, R43, R38, RZ ;  /* 0x000000262b797239 */ /* 0x000fe200000014ff */
[-C--:B------:R-:W-:Y:S01]  /*6ce0*/  IMAD R41, R83, R82.reuse, R41 ;  /* 0x0000005253297224 */ /* 0x080fe200078e0229 */
[----:B------:R-:W-:Y:S01]  /*6cf0*/  PRMT R81, R95, 0x8880, RZ ;  /* 0x000088805f517816 */ /* 0x000fe200000000ff */
[-C--:B------:R-:W-:Y:S01]  /*6d00*/  IMAD R42, R85, R82.reuse, R42 ;  /* 0x00000052552a7224 */ /* 0x080fe200078e022a */
[----:B------:R-:W-:Y:S01]  /*6d10*/  SHF.L.U32 R83, R95, 0x10, RZ ;  /* 0x000000105f537819 */ /* 0x000fe200000006ff */
[----:B------:R-:W-:Y:S01]  /*6d20*/  IMAD R47, R84, R82, R47 ;  /* 0x00000052542f7224 */ /* 0x000fe200078e022f */
[----:B------:R-:W-:Y:S01]  /*6d30*/  I2IP.S8.S32.SAT R121, R37, R36, R121 ;  /* 0x0000002425797239 */ /* 0x000fe20000001479 */
[C---:B------:R-:W-:Y:S01]  /*6d40*/  IMAD R44, R78.reuse, R48, RZ ;  /* 0x000000304e2c7224 */ /* 0x040fe200078e02ff */
[----:B------:R-:W-:Y:S01]  /*6d50*/  SHF.R.S32.HI R83, RZ, 0x18, R83 ;  /* 0x00000018ff537819 */ /* 0x000fe20000011453 */
[----:B------:R-:W-:Y:S01]  /*6d60*/  IMAD.SHL.U32 R84, R95, 0x100, RZ ;  /* 0x000001005f547824 */ /* 0x000fe200078e00ff */
[----:B------:R-:W-:Y:S01]  /*6d70*/  I2IP.S8.S32.SAT R122, R47, R42, RZ ;  /* 0x0000002a2f7a7239 */ /* 0x000fe200000014ff */
[----:B------:R-:W-:Y:S01]  /*6d80*/  IMAD R45, R78, R49, RZ ;  /* 0x000000314e2d7224 */ /* 0x000fe200078e02ff */
[----:B------:R-:W-:Y:S01]  /*6d90*/  PRMT R85, R96, 0x8880, RZ ;  /* 0x0000888060557816 */ /* 0x000fe200000000ff */
[----:B------:R-:W-:Y:S01]  /*6da0*/  IMAD R44, R81, R82, R44 ;  /* 0x00000052512c7224 */ /* 0x000fe200078e022c */
[----:B------:R-:W-:Y:S01]  /*6db0*/  SHF.R.S32.HI R81, RZ, 0x18, R84 ;  /* 0x00000018ff517819 */ /* 0x000fe20000011454 */
[C---:B------:R-:W-:Y:S01]  /*6dc0*/  IMAD R46, R78.reuse, R50, RZ ;  /* 0x000000324e2e7224 */ /* 0x040fe200078e02ff */
[----:B------:R-:W-:Y:S01]  /*6dd0*/  I2IP.S8.S32.SAT R122, R41, R40, R122 ;  /* 0x00000028297a7239 */ /* 0x000fe2000000147a */
[----:B------:R-:W-:Y:S01]  /*6de0*/  IMAD R45, R83, R82, R45 ;  /* 0x00000052532d7224 */ /* 0x000fe200078e022d */
[----:B------:R-:W-:Y:S01]  /*6df0*/  SHF.R.S32.HI R83, RZ, 0x18, R95 ;  /* 0x00000018ff537819 */ /* 0x000fe2000001145f */
[----:B------:R-:W-:Y:S01]  /*6e00*/  IMAD R51, R78, R51, RZ ;  /* 0x000000334e337224 */ /* 0x000fe200078e02ff */
[----:B------:R-:W-:Y:S01]  /*6e10*/  SHF.L.U32 R84, R96, 0x8, RZ ;  /* 0x0000000860547819 */ /* 0x000fe200000006ff */
[C---:B------:R-:W-:Y:S02]  /*6e20*/  IMAD R48, R78.reuse, R52, RZ ;  /* 0x000000344e307224 */ /* 0x040fe400078e02ff */
[-C--:B------:R-:W-:Y:S01]  /*6e30*/  IMAD R46, R81, R82.reuse, R46 ;  /* 0x00000052512e7224 */ /* 0x080fe200078e022e */
[----:B------:R-:W-:Y:S01]  /*6e40*/  SHF.R.S32.HI R81, RZ, 0x18, R86 ;  /* 0x00000018ff517819 */ /* 0x000fe20000011456 */
[C---:B------:R-:W-:Y:S01]  /*6e50*/  IMAD R49, R78.reuse, R53, RZ ;  /* 0x000000354e317224 */ /* 0x040fe200078e02ff */
[----:B------:R-:W-:Y:S01]  /*6e60*/  SHF.R.S32.HI R86, RZ, 0x18, R99 ;  /* 0x00000018ff567819 */ /* 0x000fe20000011463 */
[----:B------:R-:W-:Y:S01]  /*6e70*/  IMAD R51, R83, R82, R51 ;  /* 0x0000005253337224 */ /* 0x000fe200078e0233 */
[----:B------:R-:W-:Y:S01]  /*6e80*/  SHF.R.S32.HI R83, RZ, 0x18, R84 ;  /* 0x00000018ff537819 */ /* 0x000fe20000011454 */
[C---:B------:R-:W-:Y:S01]  /*6e90*/  IMAD R50, R78.reuse, R54, RZ ;  /* 0x000000364e327224 */ /* 0x040fe200078e02ff */
[----:B------:R-:W-:Y:S01]  /*6ea0*/  SHF.R.S32.HI R84, RZ, 0x18, R96 ;  /* 0x00000018ff547819 */ /* 0x000fe20000011460 */
[----:B------:R-:W-:Y:S01]  /*6eb0*/  IMAD R48, R85, R82, R48 ;  /* 0x0000005255307224 */ /* 0x000fe200078e0230 */
[----:B------:R-:W-:Y:S01]  /*6ec0*/  I2IP.S8.S32.SAT R123, R51, R46, RZ ;  /* 0x0000002e337b7239 */ /* 0x000fe200000014ff */
[C---:B------:R-:W-:Y:S01]  /*6ed0*/  IMAD R55, R78.reuse, R55, RZ ;  /* 0x000000374e377224 */ /* 0x040fe200078e02ff */
[----:B------:R-:W-:Y:S01]  /*6ee0*/  SHF.L.U32 R85, R97, 0x10, RZ ;  /* 0x0000001061557819 */ /* 0x000fe200000006ff */
[----:B------:R-:W-:Y:S01]  /*6ef0*/  IMAD R49, R81, R82, R49 ;  /* 0x0000005251317224 */ /* 0x000fe200078e0231 */
[----:B------:R-:W-:Y:S01]  /*6f00*/  PRMT R81, R97, 0x8880, RZ ;  /* 0x0000888061517816 */ /* 0x000fe200000000ff */
[----:B------:R-:W-:Y:S01]  /*6f10*/  IMAD R52, R78, R56, RZ ;  /* 0x000000384e347224 */ /* 0x000fe200078e02ff */
[----:B------:R-:W-:Y:S01]  /*6f20*/  I2IP.S8.S32.SAT R123, R45, R44, R123 ;  /* 0x0000002c2d7b7239 */ /* 0x000fe2000000147b */
[-C--:B------:R-:W-:Y:S01]  /*6f30*/  IMAD R50, R83, R82.reuse, R50 ;  /* 0x0000005253327224 */ /* 0x080fe200078e0232 */
[----:B------:R-:W-:Y:S01]  /*6f40*/  SHF.R.S32.HI R83, RZ, 0x18, R85 ;  /* 0x00000018ff537819 */ /* 0x000fe20000011455 */
[-C--:B------:R-:W-:Y:S01]  /*6f50*/  IMAD R55, R84, R82.reuse, R55 ;  /* 0x0000005254377224 */ /* 0x080fe200078e0237 */
[----:B------:R-:W-:Y:S01]  /*6f60*/  PRMT R85, R98, 0x8880, RZ ;  /* 0x0000888062557816 */ /* 0x000fe200000000ff */
[----:B------:R-:W-:Y:S01]  /*6f70*/  IMAD R52, R81, R82, R52 ;  /* 0x0000005251347224 */ /* 0x000fe200078e0234 */
[----:B------:R-:W-:Y:S01]  /*6f80*/  SHF.L.U32 R81, R97, 0x8, RZ ;  /* 0x0000000861517819 */ /* 0x000fe200000006ff */
[C---:B------:R-:W-:Y:S01]  /*6f90*/  IMAD R53, R78.reuse, R57, RZ ;  /* 0x000000394e357224 */ /* 0x040fe200078e02ff */
[----:B------:R1:W-:Y:S01]  /*6fa0*/  STS.128 [R171+0x8200], R120 ;  /* 0x00820078ab007388 */ /* 0x0003e20000000c00 */
[----:B------:R-:W-:Y:S01]  /*6fb0*/  IMAD R54, R78, R58, RZ ;  /* 0x0000003a4e367224 */ /* 0x000fe200078e02ff */
[----:B------:R-:W-:Y:S01]  /*6fc0*/  SHF.R.S32.HI R81, RZ, 0x18, R81 ;  /* 0x00000018ff517819 */ /* 0x000fe20000011451 */
[----:B------:R-:W-:Y:S01]  /*6fd0*/  IMAD R53, R83, R82, R53 ;  /* 0x0000005253357224 */ /* 0x000fe200078e0235 */
[----:B------:R-:W-:Y:S01]  /*6fe0*/  SHF.L.U32 R84, R98, 0x10, RZ ;  /* 0x0000001062547819 */ /* 0x000fe200000006ff */
[C---:B------:R-:W-:Y:S01]  /*6ff0*/  IMAD R59, R78.reuse, R59, RZ ;  /* 0x0000003b4e3b7224 */ /* 0x040fe200078e02ff */
[----:B------:R-:W-:Y:S01]  /*7000*/  SHF.R.S32.HI R83, RZ, 0x18, R97 ;  /* 0x00000018ff537819 */ /* 0x000fe20000011461 */
[C---:B------:R-:W-:Y:S01]  /*7010*/  IMAD R56, R78.reuse, R60, RZ ;  /* 0x0000003c4e387224 */ /* 0x040fe200078e02ff */
[----:B------:R-:W-:Y:S01]  /*7020*/  I2IP.S8.S32.SAT R124, R55, R50, RZ ;  /* 0x00000032377c7239 */ /* 0x000fe200000014ff */
[----:B------:R-:W-:Y:S01]  /*7030*/  IMAD R54, R81, R82, R54 ;  /* 0x0000005251367224 */ /* 0x000fe200078e0236 */
[----:B------:R-:W-:Y:S01]  /*7040*/  SHF.R.S32.HI R84, RZ, 0x18, R84 ;  /* 0x00000018ff547819 */ /* 0x000fe20000011454 */
[----:B------:R-:W-:Y:S01]  /*7050*/  IMAD R57, R78, R61, RZ ;  /* 0x0000003d4e397224 */ /* 0x000fe200078e02ff */
[----:B------:R-:W-:Y:S01]  /*7060*/  I2IP.S8.S32.SAT R124, R49, R48, R124 ;  /* 0x00000030317c7239 */ /* 0x000fe2000000147c */
[-C--:B------:R-:W-:Y:S01]  /*7070*/  IMAD R59, R83, R82.reuse, R59 ;  /* 0x00000052533b7224 */ /* 0x080fe200078e023b */
[----:B------:R-:W-:Y:S01]  /*7080*/  PRMT R83, R99, 0x8880, RZ ;  /* 0x0000888063537816 */ /* 0x000fe200000000ff */
[-C--:B------:R-:W-:Y:S01]  /*7090*/  IMAD R56, R85, R82.reuse, R56 ;  /* 0x0000005255387224 */ /* 0x080fe200078e0238 */
[----:B------:R-:W-:Y:S01]  /*70a0*/  SHF.R.S32.HI R81, RZ, 0x18, R98 ;  /* 0x00000018ff517819 */ /* 0x000fe20000011462 */
[----:B------:R-:W-:Y:S01]  /*70b0*/  IMAD R57, R84, R82, R57 ;  /* 0x0000005254397224 */ /* 0x000fe200078e0239 */
[----:B------:R-:W-:Y:S01]  /*70c0*/  I2IP.S8.S32.SAT R125, R59, R54, RZ ;  /* 0x000000363b7d7239 */ /* 0x000fe200000014ff */
[C---:B------:R-:W-:Y:S01]  /*70d0*/  IMAD R58, R78.reuse, R62, RZ ;  /* 0x0000003e4e3a7224 */ /* 0x040fe200078e02ff */
[C---:B------:R-:W-:Y:S01]  /*70e0*/  SHF.L.U32 R85, R99.reuse, 0x8, RZ ;  /* 0x0000000863557819 */ /* 0x040fe200000006ff */
[----:B------:R-:W-:Y:S01]  /*70f0*/  IMAD.U32 R84, R99, 0x10000, RZ ;  /* 0x0001000063547824 */ /* 0x000fe200078e00ff */
[----:B------:R-:W-:Y:S01]  /*7100*/  I2IP.S8.S32.SAT R125, R53, R52, R125 ;  /* 0x00000034357d7239 */ /* 0x000fe2000000147d */
[C---:B------:R-:W-:Y:S01]  /*7110*/  IMAD R63, R78.reuse, R63, RZ ;  /* 0x0000003f4e3f7224 */ /* 0x040fe200078e02ff */
[----:B------:R-:W-:Y:S01]  /*7120*/  SHF.R.S32.HI R85, RZ, 0x18, R85 ;  /* 0x00000018ff557819 */ /* 0x000fe20000011455 */
[C---:B------:R-:W-:Y:S01]  /*7130*/  IMAD R60, R78.reuse, R64, RZ ;  /* 0x000000404e3c7224 */ /* 0x040fe200078e02ff */
[----:B------:R-:W-:Y:S01]  /*7140*/  SHF.R.S32.HI R84, RZ, 0x18, R84 ;  /* 0x00000018ff547819 */ /* 0x000fe20000011454 */
[-C--:B------:R-:W-:Y:S02]  /*7150*/  IMAD R58, R87, R82.reuse, R58 ;  /* 0x00000052573a7224 */ /* 0x080fe400078e023a */
[C---:B------:R-:W-:Y:S02]  /*7160*/  IMAD R61, R78.reuse, R65, RZ ;  /* 0x000000414e3d7224 */ /* 0x040fe400078e02ff */
[-C--:B------:R-:W-:Y:S02]  /*7170*/  IMAD R63, R81, R82.reuse, R63 ;  /* 0x00000052513f7224 */ /* 0x080fe400078e023f */
[----:B------:R-:W-:Y:S02]  /*7180*/  IMAD R60, R83, R82, R60 ;  /* 0x00000052533c7224 */ /* 0x000fe400078e023c */
[----:B------:R-:W-:Y:S01]  /*7190*/  IMAD R62, R78, R66, RZ ;  /* 0x000000424e3e7224 */ /* 0x000fe200078e02ff */
[----:B------:R-:W-:Y:S01]  /*71a0*/  I2IP.S8.S32.SAT R126, R63, R58, RZ ;  /* 0x0000003a3f7e7239 */ /* 0x000fe200000014ff */
[----:B------:R-:W-:Y:S02]  /*71b0*/  IMAD R61, R84, R82, R61 ;  /* 0x00000052543d7224 */ /* 0x000fe400078e023d */
[----:B------:R-:W-:Y:S01]  /*71c0*/  IMAD R67, R78, R67, RZ ;  /* 0x000000434e437224 */ /* 0x000fe200078e02ff */
[----:B------:R-:W-:Y:S01]  /*71d0*/  I2IP.S8.S32.SAT R126, R57, R56, R126 ;  /* 0x00000038397e7239 */ /* 0x000fe2000000147e */
[-C--:B------:R-:W-:Y:S02]  /*71e0*/  IMAD R62, R85, R82.reuse, R62 ;  /* 0x00000052553e7224 */ /* 0x080fe400078e023e */
[----:B------:R-:W-:Y:S05]  /*71f0*/  IMAD R67, R86, R82, R67 ;  /* 0x0000005256437224 */ /* 0x000fea00078e0243 */
[----:B------:R-:W-:Y:S04]  /*7200*/  I2IP.S8.S32.SAT R127, R67, R62, RZ ;  /* 0x0000003e437f7239 */ /* 0x000fe800000014ff */
[----:B------:R-:W-:Y:S05]  /*7210*/  I2IP.S8.S32.SAT R127, R61, R60, R127 ;  /* 0x0000003c3d7f7239 */ /* 0x000fea000000147f */
[----:B------:R1:W-:Y:S01]  /*7220*/  STS.128 [R170+0x8200], R124 ;  /* 0x0082007caa007388 */ /* 0x0003e20000000c00 */
[----:B------:R-:W-:Y:S01]  /*7230*/  @!PT LDS RZ, [RZ] ;  /* 0x00000000fffff984 */ /* 0x000fe20000000800 */
[----:B------:R-:W-:Y:S01]  /*7240*/  @!PT LDS RZ, [RZ] ;  /* 0x00000000fffff984 */ /* 0x000fe20000000800 */
[----:B------:R-:W-:Y:S01]  /*7250*/  @!PT LDS RZ, [RZ] ;  /* 0x00000000fffff984 */ /* 0x000fe20000000800 */
[----:B------:R-:W-:Y:S01]  /*7260*/  @!PT LDS RZ, [RZ] ;  /* 0x00000000fffff984 */ /* 0x000fe20000000800 */
[----:B------:R2:W-:Y:S07]  /*7270*/  MEMBAR.ALL.CTA ;  /* 0x0000000000007992 */ /* 0x0005ee0000008000 */
[----:B--2---:R-:W2:Y:S02]  /*7280*/  FENCE.VIEW.ASYNC.S ;  /* 0x00000000000073c6 */ /* 0x004ea40000000000 */
[----:B--2---:R-:W-:Y:S06]  /*7290*/  BAR.SYNC.DEFER_BLOCKING 0x1, 0x80 ;  /* 0x0042000000007b1d */ /* 0x004fec0000010000 */
[----:B------:R-:W-:Y:S05]  /*72a0*/  @P0 BRA `(.L_x_108) ;  /* 0x0000000000280947 */ /* 0x000fea0003800000 */
[----:B------:R-:W-:Y:S02]  /*72b0*/  UIADD3 UR4, UPT, UPT, UR49, 0x8200, URZ ;  /* 0x0000820031047890 */ /* 0x000fe4000fffe0ff */
[----:B------:R-:W-:Y:S01]  /*72c0*/  UIADD3 UR6, UP0, UPT, UR52, 0x680, URZ ;  /* 0x0000068034067890 */ /* 0x000fe2000ff1e0ff */
[----:B------:R-:W-:Y:S03]  /*72d0*/  UMOV UR43, UR36 ;  /* 0x00000024002b7c82 */ /* 0x000fe60008000000 */
[----:B------:R-:W-:Y:S01]  /*72e0*/  MOV R166, UR4 ;  /* 0x0000000400a67c02 */ /* 0x000fe20008000f00 */
[----:B------:R-:W-:Y:S03]  /*72f0*/  UIADD3.X UR7, UPT, UPT, URZ, UR53, URZ, UP0, !UPT ;  /* 0x00000035ff077290 */ /* 0x000fe600087fe4ff */
[----:B------:R-:W-:Y:S11]  /*7300*/  R2UR UR40, R166 ;  /* 0x00000000a62872ca */ /* 0x000ff600000e0000 */
[----:B------:R-:W-:Y:S02]  /*7310*/  @!UPT UIADD3 URZ, UPT, UPT, URZ, URZ, URZ ;  /* 0x000000fffffff290 */ /* 0x000fe4000fffe0ff */
[----:B------:R2:W-:Y:S01]  /*7320*/  UTMASTG.3D [UR40], [UR6] ;  /* 0x00000028060073b5 */ /* 0x0005e20008010000 */
[----:B------:R0:W-:Y:S01]  /*7330*/  UTMACMDFLUSH ;  /* 0x00000000000079b7 */ /* 0x0001e20000000000 */
[----:B--2---:R-:W-:Y:S04]  /*7340*/  DEPBAR.LE SB0, 0x1 ;  /* 0x000080400000791a */ /* 0x004fe80000000000 */
.L_x_108:
[----:B------:R-:W-:Y:S05]  /*7350*/  BSYNC.RECONVERGENT B0 ;  /* 0x0000000000007941 */ /* 0x000fea0003800200 */
.L_x_107:
[----:B------:R-:W-:Y:S06]  /*7360*/  BAR.SYNC.DEFER_BLOCKING 0x1, 0x80 ;  /* 0x0042000000007b1d */ /* 0x000fec0000010000 */
[----:B------:R-:W2:Y:S01]  /*7370*/  @P6 SYNCS.PHASECHK.TRANS64.TRYWAIT P0, [R118+URZ+0xe0], R119 ;  /* 0x0000e077760065a7 */ /* 0x000ea200080011ff */
[----:B------:R-:W-:Y:S01]  /*7380*/  BSSY B1, `(.L_x_109) ;  /* 0x0000023000017945 */ /* 0x000fe20003800000 */
[----:B--2---:R-:W-:Y:S03]  /*7390*/  @P6 SEL R109, RZ, 0x1, !P0 ;  /* 0x00000001ff6d6807 */ /* 0x004fe60004000000 */
[----:B------:R-:W-:Y:S05]  /*73a0*/  @!P6 BRA `(.L_x_110) ;  /* 0x000000000080e947 */ /* 0x000fea0003800000 */
[----:B------:R-:W-:Y:S01]  /*73b0*/  ISETP.NE.AND P1, PT, R110, RZ, PT ;  /* 0x000000ff6e00720c */ /* 0x000fe20003f25270 */
[----:B------:R-:W-:Y:S01]  /*73c0*/  BSSY B0, `(.L_x_111) ;  /* 0x000000a000007945 */ /* 0x000fe20003800000 */
[----:B------:R-:W-:Y:S11]  /*73d0*/  ISETP.NE.AND P0, PT, R109, RZ, PT ;  /* 0x000000ff6d00720c */ /* 0x000ff60003f05270 */
[----:B------:R-:W-:Y:S04]  /*73e0*/  @P1 IMAD R5, R160, 0x2000, R111 ;  /* 0x00002000a0051824 */ /* 0x000fe800078e026f */
[--C-:B------:R-:W-:Y:S01]  /*73f0*/  @P1 IMAD.IADD R4, R165, 0x1, R5.reuse ;  /* 0x00000001a5041824 */ /* 0x100fe200078e0205 */
[----:B------:R-:W-:Y:S01]  /*7400*/  @P1 IADD3 R2, PT, PT, R164, R5, RZ ;  /* 0x00000005a4021210 */ /* 0x000fe20007ffe0ff */
[----:B------:R-:W-:Y:S01]  /*7410*/  @P1 IMAD.IADD R0, R116, 0x1, R5 ;  /* 0x0000000174001824 */ /* 0x000fe200078e0205 */
[----:B------:R-:W-:Y:S06]  /*7420*/  @P0 BRA `(.L_x_112) ;  /* 0x00000000000c0947 */ /* 0x000fec0003800000 */
[----:B------:R-:W-:Y:S04]  /*7430*/  SHF.L.U32 R3, R159, 0x1f, RZ ;  /* 0x0000001f9f037819 */ /* 0x000fe800000006ff */
[----:B------:R-:W2:Y:S02]  /*7440*/  SYNCS.PHASECHK.TRANS64.TRYWAIT P0, [R118+URZ+0xe0], R3 ;  /* 0x0000e003760075a7 */ /* 0x000ea400080011ff */
[----:B--2---:R-:W-:Y:S05]  /*7450*/  @!P0 BRA `(.L_x_113) ;  /* 0x0000004c00f08947 */ /* 0x004fea0003800000 */
.L_x_112:
[----:B------:R-:W-:Y:S05]  /*7460*/  BSYNC B0 ;  /* 0x0000000000007941 */ /* 0x000fea0003800000 */
.L_x_111:
[----:B------:R-:W-:Y:S01]  /*7470*/  ISETP.NE.AND P0, PT, R110, RZ, PT ;  /* 0x000000ff6e00720c */ /* 0x000fe20003f05270 */
[----:B--2---:R-:W-:Y:S02]  /*7480*/  VIADD R118, R118, 0x100 ;  /* 0x0000010076767836 */ /* 0x004fe40000000000 */
[----:B------:R-:W-:Y:S02]  /*7490*/  IMAD.U32 R3, RZ, RZ, UR37 ;  /* 0x00000025ff037e24 */ /* 0x000fe4000f8e00ff */
[----:B------:R-:W-:Y:S03]  /*74a0*/  VIADD R160, R160, 0x1 ;  /* 0x00000001a0a07836 */ /* 0x000fe60000000000 */
[----:B------:R-:W-:Y:S05]  /*74b0*/  PRMT R3, R3, 0x654, R118 ;  /* 0x0000065403037816 */ /* 0x000fea0000000076 */
[----:B------:R2:W3:Y:S04]  /*74c0*/  @P0 LDS.128 R100, [R5+0x200] ;  /* 0x0002000005640984 */ /* 0x0004e80000000c00 */
[----:B------:R2:W4:Y:S04]  /*74d0*/  @P0 LDS.128 R88, [R4+0x200] ;  /* 0x0002000004580984 */ /* 0x0005280000000c00 */
        /* <DEDUP_REMOVED lines=9> */
[----:B------:R-:W-:Y:S02]  /*7570*/  SEL R6, RZ, 0x1, P0 ;  /* 0x00000001ff067807 */ /* 0x000fe40000000000 */
[----:B------:R-:W-:Y:S02]  /*7580*/  SEL R160, R160, RZ, P0 ;  /* 0x000000ffa0a07207 */ /* 0x000fe40000000000 */
[----:B------:R-:W-:Y:S01]  /*7590*/  LOP3.LUT R159, R159, R6, RZ, 0x3c, !PT ;  /* 0x000000069f9f7212 */ /* 0x000fe200078e3cff */
[----:B-----5:R2:W-:Y:S06]  /*75a0*/  SYNCS.ARRIVE.TRANS64.RED.A1T0 RZ, [R3+URZ], RZ ;  /* 0x000000ff03ff79a7 */ /* 0x0205ec00081004ff */
.L_x_110:
[----:B------:R-:W-:Y:S05]  /*75b0*/  BSYNC B1 ;  /* 0x0000000000017941 */ /* 0x000fea0003800000 */
.L_x_109:
[----:B--2---:R-:W-:Y:S05]  /*75c0*/  VIADD R3, R80, 0x40 ;  /* 0x0000004050037836 */ /* 0x004fea0000000000 */
[----:B------:R-:W-:Y:S04]  /*75d0*/  SHF.R.U32.HI R3, RZ, 0x15, R3 ;  /* 0x00000015ff037819 */ /* 0x000fe80000011603 */
[----:B------:R-:W-:Y:S11]  /*75e0*/  LOP3.LUT P0, RZ, R3, 0x3, R154, 0x48, !PT ;  /* 0x0000000303ff7812 */ /* 0x000ff6000780489a */
[----:B------:R-:W-:Y:S02]  /*75f0*/  @!UPT UIADD3 URZ, UPT, UPT, URZ, URZ, URZ ;  /* 0x000000fffffff290 */ /* 0x000fe4000fffe0ff */
[----:B------:R-:W-:Y:S05]  /*7600*/  @!P0 BRA `(.L_x_114) ;  /* 0x0000000000408947 */ /* 0x000fea0003800000 */
[----:B------:R-:W2:Y:S01]  /*7610*/  LDCU.64 UR8, c[0x4][0x78] ;  /* 0x01000f00ff0877ac */ /* 0x000ea20008000a00 */
[----:B------:R-:W-:Y:S01]  /*7620*/  MOV R3, 0x0 ;  /* 0x0000000000037802 */ /* 0x000fe20000000f00 */
[----:B------:R-:W-:Y:S02]  /*7630*/  HFMA2 R12, -RZ, RZ, 0, 5.9604644775390625e-08 ;  /* 0x00000001ff0c7431 */ /* 0x000fe400000001ff */
[----:B------:R-:W-:Y:S02]  /*7640*/  IMAD.MOV.U32 R8, RZ, RZ, 0x192 ;  /* 0x00000192ff087424 */ /* 0x000fe400078e00ff */
[----:B------:R-:W-:Y:S01]  /*7650*/  IMAD.MOV.U32 R13, RZ, RZ, RZ ;  /* 0x000000ffff0d7224 */ /* 0x000fe200078e00ff */
[----:B------:R-:W5:Y:S01]  /*7660*/  LDCU.64 UR6, c[0x4][0x80] ;  /* 0x01001000ff0677ac */ /* 0x000f620008000a00 */
[----:B------:R-:W1:Y:S01]  /*7670*/  LDC.64 R2, c[0x4][R3] ;  /* 0x0100000003027b82 */ /* 0x000e620000000a00 */
[----:B------:R-:W3:Y:S01]  /*7680*/  LDCU.64 UR4, c[0x4][0x18] ;  /* 0x01000300ff0477ac */ /* 0x000ee20008000a00 */
[----:B--2---:R-:W-:Y:S01]  /*7690*/  MOV R5, UR9 ;  /* 0x0000000900057c02 */ /* 0x004fe20008000f00 */
[----:B------:R-:W-:Y:S01]  /*76a0*/  IMAD.U32 R4, RZ, RZ, UR8 ;  /* 0x00000008ff047e24 */ /* 0x000fe2000f8e00ff */
[----:B-----5:R-:W-:Y:S01]  /*76b0*/  MOV R7, UR7 ;  /* 0x0000000700077c02 */ /* 0x020fe20008000f00 */
[----:B------:R-:W-:Y:S01]  /*76c0*/  IMAD.U32 R6, RZ, RZ, UR6 ;  /* 0x00000006ff067e24 */ /* 0x000fe2000f8e00ff */
[----:B---3--:R-:W-:Y:S01]  /*76d0*/  MOV R11, UR5 ;  /* 0x00000005000b7c02 */ /* 0x008fe20008000f00 */
[----:B------:R-:W-:Y:S02]  /*76e0*/  IMAD.U32 R10, RZ, RZ, UR4 ;  /* 0x00000004ff0a7e24 */ /* 0x000fe4000f8e00ff */
[----:B------:R-:W-:Y:S07]  /*76f0*/  LEPC R20, `(.L_x_114) ;  /* 0x000000001014794e */ /* 0x000fee0000000000 */
[----:B-1--4-:R-:W-:Y:S05]  /*7700*/  CALL.ABS.NOINC R2 ;  /* 0x0000000002007343 */ /* 0x012fea0003c00000 */
.L_x_114:
[----:B------:R-:W-:Y:S05]  /*7710*/  WARPSYNC.ALL ;  /* 0x0000000000007948 */ /* 0x000fea0003800000 */
[----:B------:R-:W-:Y:S01]  /*7720*/  R2UR UR4, R80 ;  /* 0x00000000500472ca */ /* 0x000fe200000e0000 */
[----:B------:R-:W-:Y:S01]  /*7730*/  BSSY.RECONVERGENT B0, `(.L_x_115) ;  /* 0x000011c000007945 */ /* 0x000fe20003800200 */
[C---:B---3--:R-:W-:Y:S02]  /*7740*/  PRMT R81, R100.reuse, 0x8880, RZ ;  /* 0x0000888064517816 */ /* 0x048fe400000000ff */
[C---:B------:R-:W-:Y:S02]  /*7750*/  SHF.L.U32 R84, R100.reuse, 0x8, RZ ;  /* 0x0000000864547819 */ /* 0x040fe400000006ff */
[----:B------:R-:W-:Y:S02]  /*7760*/  SHF.L.U32 R83, R100, 0x10, RZ ;  /* 0x0000001064537819 */ /* 0x000fe400000006ff */
[----:B------:R-:W-:Y:S02]  /*7770*/  SHF.R.S32.HI R84, RZ, 0x18, R84 ;  /* 0x00000018ff547819 */ /* 0x000fe40000011454 */
[----:B------:R-:W-:Y:S02]  /*7780*/  SHF.R.S32.HI R83, RZ, 0x18, R83 ;  /* 0x00000018ff537819 */ /* 0x000fe40000011453 */
[----:B------:R-:W-:Y:S01]  /*7790*/  ISETP.NE.AND P0, PT, R167, RZ, PT ;  /* 0x000000ffa700720c */ /* 0x000fe20003f05270 */
[----:B------:R-:W2:Y:S01]  /*77a0*/  LDTM.x64 R4, tmem[UR4+0x40] ;  /* 0x00004004000479ee */ /* 0x000ea20008340000 */
[----:B------:R-:W-:Y:S01]  /*77b0*/  ISETP.NE.AND P6, PT, R117, RZ, PT ;  /* 0x000000ff7500720c */ /* 0x000fe20003fc5270 */
[C---:B--2---:R-:W-:Y:S02]  /*77c0*/  IMAD R0, R78.reuse, R4, RZ ;  /* 0x000000044e007224 */ /* 0x044fe400078e02ff */
[C---:B------:R-:W-:Y:S02]  /*77d0*/  IMAD R3, R78.reuse, R6, RZ ;  /* 0x000000064e037224 */ /* 0x040fe400078e02ff */
[C---:B------:R-:W-:Y:S02]  /*77e0*/  IMAD R4, R78.reuse, R8, RZ ;  /* 0x000000084e047224 */ /* 0x040fe400078e02ff */
[C---:B------:R-:W-:Y:S02]  /*77f0*/  IMAD R6, R78.reuse, R10, RZ ;  /* 0x0000000a4e067224 */ /* 0x040fe400078e02ff */
[C---:B------:R-:W-:Y:S02]  /*7800*/  IMAD R2, R78.reuse, R5, RZ ;  /* 0x000000054e027224 */ /* 0x040fe400078e02ff */
[C---:B------:R-:W-:Y:S02]  /*7810*/  IMAD R8, R78.reuse, R12, RZ ;  /* 0x0000000c4e087224 */ /* 0x040fe400078e02ff */
[C---:B------:R-:W-:Y:S02]  /*7820*/  IMAD R10, R78.reuse, R14, RZ ;  /* 0x0000000e4e0a7224 */ /* 0x040fe400078e02ff */
[C---:B------:R-:W-:Y:S02]  /*7830*/  IMAD R5, R78.reuse, R9, RZ ;  /* 0x000000094e057224 */ /* 0x040fe400078e02ff */
[----:B------:R-:W-:Y:S01]  /*7840*/  IMAD R0, R81, R82, R0 ;  /* 0x0000005251007224 */ /* 0x000fe200078e0200 */
[----:B------:R-:W-:Y:S01]  /*7850*/  SHF.L.U32 R81, R101, 0x8, RZ ;  /* 0x0000000865517819 */ /* 0x000fe200000006ff */
[C---:B------:R-:W-:Y:S02]  /*7860*/  IMAD R12, R78.reuse, R16, RZ ;  /* 0x000000104e0c7224 */ /* 0x040fe400078e02ff */
[C---:B------:R-:W-:Y:S01]  /*7870*/  IMAD R14, R78.reuse, R18, RZ ;  /* 0x000000124e0e7224 */ /* 0x040fe200078e02ff */
[----:B------:R-:W-:Y:S01]  /*7880*/  SHF.R.S32.HI R81, RZ, 0x18, R81 ;  /* 0x00000018ff517819 */ /* 0x000fe20000011451 */
[C---:B------:R-:W-:Y:S02]  /*7890*/  IMAD R9, R78.reuse, R13, RZ ;  /* 0x0000000d4e097224 */ /* 0x040fe400078e02ff */
[C---:B------:R-:W-:Y:S02]  /*78a0*/  IMAD R16, R78.reuse, R20, RZ ;  /* 0x000000144e107224 */ /* 0x040fe400078e02ff */
[C---:B------:R-:W-:Y:S02]  /*78b0*/  IMAD R18, R78.reuse, R22, RZ ;  /* 0x000000164e127224 */ /* 0x040fe400078e02ff */
[C---:B------:R-:W-:Y:S02]  /*78c0*/  IMAD R13, R78.reuse, R17, RZ ;  /* 0x000000114e0d7224 */ /* 0x040fe400078e02ff */
[C---:B------:R-:W-:Y:S02]  /*78d0*/  IMAD R20, R78.reuse, R24, RZ ;  /* 0x000000184e147224 */ /* 0x040fe400078e02ff */
[C---:B------:R-:W-:Y:S02]  /*78e0*/  IMAD R22, R78.reuse, R26, RZ ;  /* 0x0000001a4e167224 */ /* 0x040fe400078e02ff */
[----:B------:R-:W-:Y:S01]  /*78f0*/  IMAD R2, R83, R82, R2 ;  /* 0x0000005253027224 */ /* 0x000fe200078e0202 */
[----:B------:R-:W-:Y:S01]  /*7900*/  SHF.R.S32.HI R83, RZ, 0x18, R101 ;  /* 0x00000018ff537819 */ /* 0x000fe20000011465 */
[C---:B------:R-:W-:Y:S02]  /*7910*/  IMAD R17, R78.reuse, R21, RZ ;  /* 0x000000154e117224 */ /* 0x040fe400078e02ff */
[C---:B------:R-:W-:Y:S02]  /*7920*/  IMAD R24, R78.reuse, R28, RZ ;  /* 0x0000001c4e187224 */ /* 0x040fe400078e02ff */
[C---:B------:R-:W-:Y:S02]  /*7930*/  IMAD R26, R78.reuse, R30, RZ ;  /* 0x0000001e4e1a7224 */ /* 0x040fe400078e02ff */
[C---:B------:R-:W-:Y:S02]  /*7940*/  IMAD R21, R78.reuse, R25, RZ ;  /* 0x000000194e157224 */ /* 0x040fe400078e02ff */
[C---:B------:R-:W-:Y:S02]  /*7950*/  IMAD R28, R78.reuse, R32, RZ ;  /* 0x000000204e1c7224 */ /* 0x040fe400078e02ff */
[----:B------:R-:W-:Y:S02]  /*7960*/  IMAD R30, R78, R34, RZ ;  /* 0x000000224e1e7224 */ /* 0x000fe400078e02ff */
[----:B------:R-:W-:Y:S02]  /*7970*/  IMAD R3, R84, R82, R3 ;  /* 0x0000005254037224 */ /* 0x000fe400078e0203 */
[C---:B------:R-:W-:Y:S02]  /*7980*/  IMAD R25, R78.reuse, R29, RZ ;  /* 0x0000001d4e197224 */ /* 0x040fe400078e02ff */
        /* <DEDUP_REMOVED lines=14> */
[C---:B------:R-:W-:Y:S01]  /*7a70*/  IMAD R60, R78.reuse, R64, RZ ;  /* 0x000000404e3c7224 */ /* 0x040fe200078e02ff */
[----:B------:R-:W-:Y:S01]  /*7a80*/  SHF.R.S32.HI R64, RZ, 0x18, R100 ;  /* 0x00000018ff407819 */ /* 0x000fe20000011464 */
[C---:B------:R-:W-:Y:S02]  /*7a90*/  IMAD R34, R78.reuse, R38, RZ ;  /* 0x000000264e227224 */ /* 0x040fe400078e02ff */
[C---:B------:R-:W-:Y:S02]  /*7aa0*/  IMAD R38, R78.reuse, R42, RZ ;  /* 0x0000002a4e267224 */ /* 0x040fe400078e02ff */
[C---:B------:R-:W-:Y:S02]  /*7ab0*/  IMAD R57, R78.reuse, R61, RZ ;  /* 0x0000003d4e397224 */ /* 0x040fe400078e02ff */
[C---:B------:R-:W-:Y:S01]  /*7ac0*/  IMAD R61, R78.reuse, R65, RZ ;  /* 0x000000414e3d7224 */ /* 0x040fe200078e02ff */
[C---:B------:R-:W-:Y:S01]  /*7ad0*/  PRMT R65, R101.reuse, 0x8880, RZ ;  /* 0x0000888065417816 */ /* 0x040fe200000000ff */
[C---:B------:R-:W-:Y:S02]  /*7ae0*/  IMAD R42, R78.reuse, R46, RZ ;  /* 0x0000002e4e2a7224 */ /* 0x040fe400078e02ff */
[C---:B------:R-:W-:Y:S02]  /*7af0*/  IMAD R46, R78.reuse, R50, RZ ;  /* 0x000000324e2e7224 */ /* 0x040fe400078e02ff */
[C---:B------:R-:W-:Y:S02]  /*7b00*/  IMAD R51, R78.reuse, R51, RZ ;  /* 0x000000334e337224 */ /* 0x040fe400078e02ff */
[C---:B------:R-:W-:Y:S02]  /*7b10*/  IMAD R50, R78.reuse, R54, RZ ;  /* 0x000000364e327224 */ /* 0x040fe400078e02ff */
[C---:B------:R-:W-:Y:S02]  /*7b20*/  IMAD R54, R78.reuse, R58, RZ ;  /* 0x0000003a4e367224 */ /* 0x040fe400078e02ff */
[C---:B------:R-:W-:Y:S02]  /*7b30*/  IMAD R58, R78.reuse, R62, RZ ;  /* 0x0000003e4e3a7224 */ /* 0x040fe400078e02ff */
[C---:B------:R-:W-:Y:S01]  /*7b40*/  IMAD R62, R78.reuse, R66, RZ ;  /* 0x000000424e3e7224 */ /* 0x040fe200078e02ff */
[----:B------:R-:W-:Y:S01]  /*7b50*/  SHF.L.U32 R66, R101, 0x10, RZ ;  /* 0x0000001065427819 */ /* 0x000fe200000006ff */
[C---:B------:R-:W-:Y:S02]  /*7b60*/  IMAD R7, R78.reuse, R7, RZ ;  /* 0x000000074e077224 */ /* 0x040fe400078e02ff */
[----:B------:R-:W-:Y:S01]  /*7b70*/  IMAD R11, R78, R11, RZ ;  /* 0x0000000b4e0b7224 */ /* 0x000fe200078e02ff */
[----:B------:R-:W-:Y:S01]  /*7b80*/  SHF.R.S32.HI R66, RZ, 0x18, R66 ;  /* 0x00000018ff427819 */ /* 0x000fe20000011442 */
[-C--:B------:R-:W-:Y:S01]  /*7b90*/  IMAD R7, R64, R82.reuse, R7 ;  /* 0x0000005240077224 */ /* 0x080fe200078e0207 */
[C---:B------:R-:W-:Y:S01]  /*7ba0*/  PRMT R64, R102.reuse, 0x8880, RZ ;  /* 0x0000888066407816 */ /* 0x040fe200000000ff */
[-C--:B------:R-:W-:Y:S01]  /*7bb0*/  IMAD R4, R65, R82.reuse, R4 ;  /* 0x0000005241047224 */ /* 0x080fe200078e0204 */
[----:B------:R-:W-:Y:S01]  /*7bc0*/  SHF.L.U32 R65, R102, 0x10, RZ ;  /* 0x0000001066417819 */ /* 0x000fe200000006ff */
[-C--:B------:R-:W-:Y:S02]  /*7bd0*/  IMAD R5, R66, R82.reuse, R5 ;  /* 0x0000005242057224 */ /* 0x080fe400078e0205 */
[-C--:B------:R-:W-:Y:S01]  /*7be0*/  IMAD R6, R81, R82.reuse, R6 ;  /* 0x0000005251067224 */ /* 0x080fe200078e0206 */
[----:B------:R-:W-:Y:S01]  /*7bf0*/  I2IP.S8.S32.SAT R81, R7, R3, RZ ;  /* 0x0000000307517239 */ /* 0x000fe200000014ff */
[----:B------:R-:W-:Y:S01]  /*7c00*/  IMAD R11, R83, R82, R11 ;  /* 0x00000052530b7224 */ /* 0x000fe200078e020b */
[----:B------:R-:W-:Y:S01]  /*7c10*/  SHF.L.U32 R7, R102, 0x8, RZ ;  /* 0x0000000866077819 */ /* 0x000fe200000006ff */
[C---:B------:R-:W-:Y:S01]  /*7c20*/  IMAD R15, R78.reuse, R15, RZ ;  /* 0x0000000f4e0f7224 */ /* 0x040fe200078e02ff */
[----:B------:R-:W-:Y:S01]  /*7c30*/  MOV R3, R64 ;  /* 0x0000004000037202 */ /* 0x000fe20000000f00 */
[C---:B------:R-:W-:Y:S01]  /*7c40*/  IMAD R19, R78.reuse, R19, RZ ;  /* 0x000000134e137224 */ /* 0x040fe200078e02ff */
[----:B------:R-:W-:Y:S01]  /*7c50*/  I2IP.S8.S32.SAT R11, R11, R6, RZ ;  /* 0x000000060b0b7239 */ /* 0x000fe200000014ff */
[C---:B------:R-:W-:Y:S01]  /*7c60*/  IMAD R23, R78.reuse, R23, RZ ;  /* 0x000000174e177224 */ /* 0x040fe200078e02ff */
[----:B------:R-:W-:Y:S01]  /*7c70*/  SHF.R.S32.HI R6, RZ, 0x18, R65 ;  /* 0x00000018ff067819 */ /* 0x000fe20000011441 */
[----:B------:R-:W-:Y:S01]  /*7c80*/  IMAD R8, R3, R82, R8 ;  /* 0x0000005203087224 */ /* 0x000fe200078e0208 */
[----:B------:R-:W-:Y:S01]  /*7c90*/  SHF.R.S32.HI R7, RZ, 0x18, R7 ;  /* 0x00000018ff077819 */ /* 0x000fe20000011407 */
[----:B------:R-:W-:Y:S01]  /*7ca0*/  IMAD R27, R78, R27, RZ ;  /* 0x0000001b4e1b7224 */ /* 0x000fe200078e02ff */
[----:B------:R-:W-:Y:S01]  /*7cb0*/  I2IP.S8.S32.SAT R84, R2, R0, R81 ;  /* 0x0000000002547239 */ /* 0x000fe20000001451 */
[-C--:B------:R-:W-:Y:S01]  /*7cc0*/  IMAD R9, R6, R82.reuse, R9 ;  /* 0x0000005206097224 */ /* 0x080fe200078e0209 */
[----:B------:R-:W-:Y:S01]  /*7cd0*/  SHF.L.U32 R2, R103, 0x10, RZ ;  /* 0x0000001067027819 */ /* 0x000fe200000006ff */
[----:B------:R-:W-:Y:S01]  /*7ce0*/  IMAD R10, R7, R82, R10 ;  /* 0x00000052070a7224 */ /* 0x000fe200078e020a */
[----:B------:R-:W-:Y:S01]  /*7cf0*/  SHF.R.S32.HI R0, RZ, 0x18, R102 ;  /* 0x00000018ff007819 */ /* 0x000fe20000011466 */
[C---:B------:R-:W-:Y:S01]  /*7d00*/  IMAD R31, R78.reuse, R31, RZ ;  /* 0x0000001f4e1f7224 */ /* 0x040fe200078e02ff */
[----:B------:R-:W-:Y:S01]  /*7d10*/  I2IP.S8.S32.SAT R85, R5, R4, R11 ;  /* 0x0000000405557239 */ /* 0x000fe2000000140b */
[----:B------:R-:W-:Y:S01]  /*7d20*/  IMAD R35, R78, R35, RZ ;  /* 0x000000234e237224 */ /* 0x000fe200078e02ff */
[C---:B------:R-:W-:Y:S01]  /*7d30*/  PRMT R3, R103.reuse, 0x8880, RZ ;  /* 0x0000888067037816 */ /* 0x040fe200000000ff */
[-C--:B------:R-:W-:Y:S01]  /*7d40*/  IMAD R15, R0, R82.reuse, R15 ;  /* 0x00000052000f7224 */ /* 0x080fe200078e020f */
[----:B------:R-:W-:Y:S01]  /*7d50*/  SHF.L.U32 R5, R103, 0x8, RZ ;  /* 0x0000000867057819 */ /* 0x000fe200000006ff */
[C---:B------:R-:W-:Y:S01]  /*7d60*/  IMAD R39, R78.reuse, R39, RZ ;  /* 0x000000274e277224 */ /* 0x040fe200078e02ff */
[----:B------:R-:W-:Y:S01]  /*7d70*/  SHF.R.S32.HI R2, RZ, 0x18, R2 ;  /* 0x00000018ff027819 */ /* 0x000fe20000011402 */
[-C--:B------:R-:W-:Y:S01]  /*7d80*/  IMAD R12, R3, R82.reuse, R12 ;  /* 0x00000052030c7224 */ /* 0x080fe200078e020c */
[----:B------:R-:W-:Y:S01]  /*7d90*/  SHF.R.S32.HI R5, RZ, 0x18, R5 ;  /* 0x00000018ff057819 */ /* 0x000fe20000011405 */
[----:B------:R-:W-:Y:S01]  /*7da0*/  IMAD R43, R78, R43, RZ ;  /* 0x0000002b4e2b7224 */ /* 0x000fe200078e02ff */
[----:B------:R-:W-:Y:S01]  /*7db0*/  SHF.R.S32.HI R4, RZ, 0x18, R103 ;  /* 0x00000018ff047819 */ /* 0x000fe20000011467 */
[-C--:B------:R-:W-:Y:S01]  /*7dc0*/  IMAD R13, R2, R82.reuse, R13 ;  /* 0x00000052020d7224 */ /* 0x080fe200078e020d */
[C---:B----4-:R-:W-:Y:S01]  /*7dd0*/  SHF.L.U32 R0, R88.reuse, 0x10, RZ ;  /* 0x0000001058007819 */ /* 0x050fe200000006ff */
[-C--:B------:R-:W-:Y:S01]  /*7de0*/  IMAD R14, R5, R82.reuse, R14 ;  /* 0x00000052050e7224 */ /* 0x080fe200078e020e */
[C---:B------:R-:W-:Y:S01]  /*7df0*/  PRMT R3, R88.reuse, 0x8880, RZ ;  /* 0x0000888058037816 */ /* 0x040fe200000000ff */
[----:B------:R-:W-:Y:S01]  /*7e00*/  IMAD.SHL.U32 R2, R88, 0x100, RZ ;  /* 0x0000010058027824 */ /* 0x000fe200078e00ff */
[----:B------:R-:W-:Y:S01]  /*7e10*/  SHF.R.S32.HI R0, RZ, 0x18, R0 ;  /* 0x00000018ff007819 */ /* 0x000fe20000011400 */
[-C--:B------:R-:W-:Y:S01]  /*7e20*/  IMAD R19, R4, R82.reuse, R19 ;  /* 0x0000005204137224 */ /* 0x080fe200078e0213 */
[----:B------:R-:W-:Y:S01]  /*7e30*/  SHF.L.U32 R4, R89, 0x10, RZ ;  /* 0x0000001059047819 */ /* 0x000fe200000006ff */
[-C--:B------:R-:W-:Y:S01]  /*7e40*/  IMAD R16, R3, R82.reuse, R16 ;  /* 0x0000005203107224 */ /* 0x080fe200078e0210 */
[----:B------:R-:W-:Y:S01]  /*7e50*/  SHF.R.S32.HI R5, RZ, 0x18, R2 ;  /* 0x00000018ff057819 */ /* 0x000fe20000011402 */
[-C--:B------:R-:W-:Y:S01]  /*7e60*/  IMAD R17, R0, R82.reuse, R17 ;  /* 0x0000005200117224 */ /* 0x080fe200078e0211 */
[----:B------:R-:W-:Y:S01]  /*7e70*/  SHF.R.S32.HI R0, RZ, 0x18, R88 ;  /* 0x00000018ff007819 */ /* 0x000fe20000011458 */
[----:B------:R-:W-:Y:S01]  /*7e80*/  IMAD R47, R78, R47, RZ ;  /* 0x0000002f4e2f7224 */ /* 0x000fe200078e02ff */
[----:B------:R-:W-:Y:S01]  /*7e90*/  PRMT R3, R89, 0x8880, RZ ;  /* 0x0000888059037816 */ /* 0x000fe200000000ff */
[-C--:B------:R-:W-:Y:S01]  /*7ea0*/  IMAD R18, R5, R82.reuse, R18 ;  /* 0x0000005205127224 */ /* 0x080fe200078e0212 */
[----:B------:R-:W-:Y:S01]  /*7eb0*/  SHF.L.U32 R2, R89, 0x8, RZ ;  /* 0x0000000859027819 */ /* 0x000fe200000006ff */
[-C--:B------:R-:W-:Y:S01]  /*7ec0*/  IMAD R23, R0, R82.reuse, R23 ;  /* 0x0000005200177224 */ /* 0x080fe200078e0217 */
[----:B------:R-:W-:Y:S01]  /*7ed0*/  SHF.R.S32.HI R0, RZ, 0x18, R4 ;  /* 0x00000018ff007819 */ /* 0x000fe20000011404 */
[-C--:B------:R-:W-:Y:S01]  /*7ee0*/  IMAD R20, R3, R82.reuse, R20 ;  /* 0x0000005203147224 */ /* 0x080fe200078e0214 */
[----:B------:R-:W-:Y:S01]  /*7ef0*/  SHF.R.S32.HI R5, RZ, 0x18, R2 ;  /* 0x00000018ff057819 */ /* 0x000fe20000011402 */
[----:B------:R-:W-:Y:S01]  /*7f00*/  IMAD R55, R78, R55, RZ ;  /* 0x000000374e377224 */ /* 0x000fe200078e02ff */
[----:B------:R-:W-:Y:S01]  /*7f10*/  SHF.R.S32.HI R2, RZ, 0x18, R89 ;  /* 0x00000018ff027819 */ /* 0x000fe20000011459 */
[-C--:B------:R-:W-:Y:S01]  /*7f20*/  IMAD R21, R0, R82.reuse, R21 ;  /* 0x0000005200157224 */ /* 0x080fe200078e0215 */
[C---:B------:R-:W-:Y:S01]  /*7f30*/  SHF.L.U32 R0, R90.reuse, 0x10, RZ ;  /* 0x000000105a007819 */ /* 0x040fe200000006ff */
[-C--:B------:R-:W-:Y:S01]  /*7f40*/  IMAD R22, R5, R82.reuse, R22 ;  /* 0x0000005205167224 */ /* 0x080fe200078e0216 */
[----:B------:R-:W-:Y:S01]  /*7f50*/  PRMT R3, R90, 0x8880, RZ ;  /* 0x000088805a037816 */ /* 0x000fe200000000ff */
        /* <DEDUP_REMOVED lines=9> */
[----:B------:R-:W-:Y:S01]  /*7ff0*/  SHF.L.U32 R0, R91, 0x10, RZ ;  /* 0x000000105b007819 */ /* 0x000fe200000006ff */
[-C--:B------:R-:W-:Y:S01]  /*8000*/  IMAD R26, R5, R82.reuse, R26 ;  /* 0x00000052051a7224 */ /* 0x080fe200078e021a */
[C---:B------:R-:W-:Y:S01]  /*8010*/  PRMT R3, R91.reuse, 0x8880, RZ ;  /* 0x000088805b037816 */ /* 0x040fe200000000ff */
[-C--:B------:R-:W-:Y:S01]  /*8020*/  IMAD R31, R2, R82.reuse, R31 ;  /* 0x00000052021f7224 */ /* 0x080fe200078e021f */
[----:B------:R-:W-:Y:S01]  /*8030*/  SHF.L.U32 R2, R91, 0x8, RZ ;  /* 0x000000085b027819 */ /* 0x000fe200000006ff */
[----:B------:R-:W-:Y:S01]  /*8040*/  IMAD R67, R78, R67, RZ ;  /* 0x000000434e437224 */ /* 0x000fe200078e02ff */
[----:B------:R-:W-:Y:S01]  /*8050*/  SHF.R.S32.HI R0, RZ, 0x18, R0 ;  /* 0x00000018ff007819 */ /* 0x000fe20000011400 */
[-C--:B------:R-:W-:Y:S01]  /*8060*/  IMAD R28, R3, R82.reuse, R28 ;  /* 0x00000052031c7224 */ /* 0x080fe200078e021c */
[----:B------:R-:W-:Y:S02]  /*8070*/  SHF.R.S32.HI R5, RZ, 0x18, R2 ;  /* 0x00000018ff057819 */ /* 0x000fe40000011402 */
[----:B------:R-:W-:Y:S01]  /*8080*/  SHF.R.S32.HI R2, RZ, 0x18, R91 ;  /* 0x00000018ff027819 */ /* 0x000fe2000001145b */
[-C--:B------:R-:W-:Y:S01]  /*8090*/  IMAD R29, R0, R82.reuse, R29 ;  /* 0x00000052001d7224 */ /* 0x080fe200078e021d */
[C---:B-1----:R-:W-:Y:S01]  /*80a0*/  PRMT R3, R92.reuse, 0x8880, RZ ;  /* 0x000088805c037816 */ /* 0x042fe200000000ff */
[----:B------:R-:W-:Y:S01]  /*80b0*/  IMAD.U32 R0, R92, 0x10000, RZ ;  /* 0x000100005c007824 */ /* 0x000fe200078e00ff */
[----:B------:R-:W-:Y:S01]  /*80c0*/  SHF.L.U32 R4, R93, 0x10, RZ ;  /* 0x000000105d047819 */ /* 0x000fe200000006ff */
[----:B------:R-:W-:Y:S01]  /*80d0*/  IMAD R30, R5, R82, R30 ;  /* 0x00000052051e7224 */ /* 0x000fe200078e021e */
[----:B------:R-:W-:Y:S01]  /*80e0*/  I2IP.S8.S32.SAT R10, R15, R10, RZ ;  /* 0x0000000a0f0a7239 */ /* 0x000fe200000014ff */
[-C--:B------:R-:W-:Y:S01]  /*80f0*/  IMAD R35, R2, R82.reuse, R35 ;  /* 0x0000005202237224 */ /* 0x080fe200078e0223 */
[----:B------:R-:W-:Y:S01]  /*8100*/  SHF.L.U32 R2, R92, 0x8, RZ ;  /* 0x000000085c027819 */ /* 0x000fe200000006ff */
[-C--:B------:R-:W-:Y:S01]  /*8110*/  IMAD R32, R3, R82.reuse, R32 ;  /* 0x0000005203207224 */ /* 0x080fe200078e0220 */
[----:B------:R-:W-:Y:S02]  /*8120*/  SHF.R.S32.HI R0, RZ, 0x18, R0 ;  /* 0x00000018ff007819 */ /* 0x000fe40000011400 */
[----:B------:R-:W-:Y:S02]  /*8130*/  SHF.R.S32.HI R5, RZ, 0x18, R2 ;  /* 0x00000018ff057819 */ /* 0x000fe40000011402 */
[----:B------:R-:W-:Y:S01]  /*8140*/  PRMT R3, R93, 0x8880, RZ ;  /* 0x000088805d037816 */ /* 0x000fe200000000ff */
[-C--:B------:R-:W-:Y:S01]  /*8150*/  IMAD R33, R0, R82.reuse, R33 ;  /* 0x0000005200217224 */ /* 0x080fe200078e0221 */
[----:B------:R-:W-:Y:S01]  /*8160*/  SHF.R.S32.HI R0, RZ, 0x18, R92 ;  /* 0x00000018ff007819 */ /* 0x000fe2000001145c */
[----:B------:R-:W-:Y:S01]  /*8170*/  IMAD R34, R5, R82, R34 ;  /* 0x0000005205227224 */ /* 0x000fe200078e0222 */
[----:B------:R-:W-:Y:S02]  /*8180*/  SHF.L.U32 R2, R93, 0x8, RZ ;  /* 0x000000085d027819 */ /* 0x000fe400000006ff */
[----:B------:R-:W-:Y:S01]  /*8190*/  I2IP.S8.S32.SAT R14, R19, R14, RZ ;  /* 0x0000000e130e7239 */ /* 0x000fe200000014ff */
[-C--:B------:R-:W-:Y:S01]  /*81a0*/  IMAD R39, R0, R82.reuse, R39 ;  /* 0x0000005200277224 */ /* 0x080fe200078e0227 */
[----:B------:R-:W-:Y:S01]  /*81b0*/  SHF.R.S32.HI R0, RZ, 0x18, R4 ;  /* 0x00000018ff007819 */ /* 0x000fe20000011404 */
[-C--:B------:R-:W-:Y:S01]  /*81c0*/  IMAD R36, R3, R82.reuse, R36 ;  /* 0x0000005203247224 */ /* 0x080fe200078e0224 */
[----:B------:R-:W-:Y:S02]  /*81d0*/  SHF.R.S32.HI R5, RZ, 0x18, R2 ;  /* 0x00000018ff057819 */ /* 0x000fe40000011402 */
[----:B------:R-:W-:Y:S01]  /*81e0*/  SHF.L.U32 R2, R94, 0x10, RZ ;  /* 0x000000105e027819 */ /* 0x000fe200000006ff */
[-C--:B------:R-:W-:Y:S01]  /*81f0*/  IMAD R37, R0, R82.reuse, R37 ;  /* 0x0000005200257224 */ /* 0x080fe200078e0225 */
[----:B------:R-:W-:Y:S01]  /*8200*/  SHF.R.S32.HI R0, RZ, 0x18, R93 ;  /* 0x00000018ff007819 */ /* 0x000fe2000001145d */
[-C--:B------:R-:W-:Y:S01]  /*8210*/  IMAD R38, R5, R82.reuse, R38 ;  /* 0x0000005205267224 */ /* 0x080fe200078e0226 */
[C---:B------:R-:W-:Y:S02]  /*8220*/  PRMT R3, R94.reuse, 0x8880, RZ ;  /* 0x000088805e037816 */ /* 0x040fe400000000ff */
[----:B------:R-:W-:Y:S01]  /*8230*/  SHF.L.U32 R5, R94, 0x8, RZ ;  /* 0x000000085e057819 */ /* 0x000fe200000006ff */
[-C--:B------:R-:W-:Y:S01]  /*8240*/  IMAD R43, R0, R82.reuse, R43 ;  /* 0x00000052002b7224 */ /* 0x080fe200078e022b */
[----:B------:R-:W-:Y:S01]  /*8250*/  SHF.R.S32.HI R2, RZ, 0x18, R2 ;  /* 0x00000018ff027819 */ /* 0x000fe20000011402 */
[-C--:B------:R-:W-:Y:S01]  /*8260*/  IMAD R40, R3, R82.reuse, R40 ;  /* 0x0000005203287224 */ /* 0x080fe200078e0228 */
[----:B------:R-:W-:Y:S02]  /*8270*/  SHF.R.S32.HI R5, RZ, 0x18, R5 ;  /* 0x00000018ff057819 */ /* 0x000fe40000011405 */
[----:B------:R-:W-:Y:S01]  /*8280*/  SHF.R.S32.HI R4, RZ, 0x18, R94 ;  /* 0x00000018ff047819 */ /* 0x000fe2000001145e */
[-C--:B------:R-:W-:Y:S01]  /*8290*/  IMAD R41, R2, R82.reuse, R41 ;  /* 0x0000005202297224 */ /* 0x080fe200078e0229 */
[----:B------:R-:W-:Y:S01]  /*82a0*/  SHF.L.U32 R0, R95, 0x10, RZ ;  /* 0x000000105f007819 */ /* 0x000fe200000006ff */
[-C--:B------:R-:W-:Y:S01]  /*82b0*/  IMAD R42, R5, R82.reuse, R42 ;  /* 0x00000052052a7224 */ /* 0x080fe200078e022a */
[C---:B------:R-:W-:Y:S01]  /*82c0*/  PRMT R3, R95.reuse, 0x8880, RZ ;  /* 0x000088805f037816 */ /* 0x040fe200000000ff */
[-C--:B------:R-:W-:Y:S01]  /*82d0*/  IMAD R47, R4, R82.reuse, R47 ;  /* 0x00000052042f7224 */ /* 0x080fe200078e022f */
[----:B------:R-:W-:Y:S02]  /*82e0*/  SHF.L.U32 R2, R95, 0x8, RZ ;  /* 0x000000085f027819 */ /* 0x000fe400000006ff */
[----:B------:R-:W-:Y:S01]  /*82f0*/  SHF.R.S32.HI R0, RZ, 0x18, R0 ;  /* 0x00000018ff007819 */ /* 0x000fe20000011400 */
[-C--:B------:R-:W-:Y:S01]  /*8300*/  IMAD R44, R3, R82.reuse, R44 ;  /* 0x00000052032c7224 */ /* 0x080fe200078e022c */
[----:B------:R-:W-:Y:S02]  /*8310*/  SHF.R.S32.HI R5, RZ, 0x18, R2 ;  /* 0x00000018ff057819 */ /* 0x000fe40000011402 */
[----:B------:R-:W-:Y:S01]  /*8320*/  SHF.R.S32.HI R2, RZ, 0x18, R95 ;  /* 0x00000018ff027819 */ /* 0x000fe2000001145f */
[-C--:B------:R-:W-:Y:S01]  /*8330*/  IMAD R45, R0, R82.reuse, R45 ;  /* 0x00000052002d7224 */ /* 0x080fe200078e022d */
[----:B------:R-:W-:Y:S01]  /*8340*/  PRMT R3, R96, 0x8880, RZ ;  /* 0x0000888060037816 */ /* 0x000fe200000000ff */
[-C--:B------:R-:W-:Y:S01]  /*8350*/  IMAD R46, R5, R82.reuse, R46 ;  /* 0x00000052052e7224 */ /* 0x080fe200078e022e */
[C---:B------:R-:W-:Y:S01]  /*8360*/  SHF.L.U32 R4, R97.reuse, 0x10, RZ ;  /* 0x0000001061047819 */ /* 0x040fe200000006ff */
[-C--:B------:R-:W-:Y:S01]  /*8370*/  IMAD R51, R2, R82.reuse, R51 ;  /* 0x0000005202337224 */ /* 0x080fe200078e0233 */
[----:B------:R-:W-:Y:S01]  /*8380*/  SHF.R.S32.HI R2, RZ, 0x18, R96 ;  /* 0x00000018ff027819 */ /* 0x000fe20000011460 */
[C---:B------:R-:W-:Y:S01]  /*8390*/  IMAD.U32 R0, R96.reuse, 0x10000, RZ ;  /* 0x0001000060007824 */ /* 0x040fe200078e00ff */
[----:B------:R-:W-:Y:S01]  /*83a0*/  PRMT R5, R97, 0x8880, RZ ;  /* 0x0000888061057816 */ /* 0x000fe200000000ff */
[-C--:B------:R-:W-:Y:S01]  /*83b0*/  IMAD R48, R3, R82.reuse, R48 ;  /* 0x0000005203307224 */ /* 0x080fe200078e0230 */
[----:B------:R-:W-:Y:S02]  /*83c0*/  SHF.L.U32 R3, R96, 0x8, RZ ;  /* 0x0000000860037819 */ /* 0x000fe400000006ff */
[----:B------:R-:W-:Y:S02]  /*83d0*/  SHF.R.S32.HI R0, RZ, 0x18, R0 ;  /* 0x00000018ff007819 */ /* 0x000fe40000011400 */
[----:B------:R-:W-:Y:S02]  /*83e0*/  SHF.R.S32.HI R3, RZ, 0x18, R3 ;  /* 0x00000018ff037819 */ /* 0x000fe40000011403 */
[----:B------:R-:W-:Y:S01]  /*83f0*/  SHF.R.S32.HI R4, RZ, 0x18, R4 ;  /* 0x00000018ff047819 */ /* 0x000fe20000011404 */
[-C--:B------:R-:W-:Y:S01]  /*8400*/  IMAD R49, R0, R82.reuse, R49 ;  /* 0x0000005200317224 */ /* 0x080fe200078e0231 */
[----:B------:R-:W-:Y:S01]  /*8410*/  SHF.R.S32.HI R0, RZ, 0x18, R97 ;  /* 0x00000018ff007819 */ /* 0x000fe20000011461 */
[-C--:B------:R-:W-:Y:S01]  /*8420*/  IMAD R50, R3, R82.reuse, R50 ;  /* 0x0000005203327224 */ /* 0x080fe200078e0232 */
[----:B------:R-:W-:Y:S01]  /*8430*/  SHF.L.U32 R3, R97, 0x8, RZ ;  /* 0x0000000861037819 */ /* 0x000fe200000006ff */
[-C--:B------:R-:W-:Y:S01]  /*8440*/  IMAD R55, R2, R82.reuse, R55 ;  /* 0x0000005202377224 */ /* 0x080fe200078e0237 */
        /* <DEDUP_REMOVED lines=8> */
[----:B------:R-:W-:Y:S01]  /*84d0*/  IMAD R59, R0, R82, R59 ;  /* 0x00000052003b7224 */ /* 0x000fe200078e023b */
[----:B------:R-:W-:Y:S01]  /*84e0*/  I2IP.S8.S32.SAT R18, R23, R18, RZ ;  /* 0x0000001217127239 */ /* 0x000fe200000014ff */
[----:B------:R-:W-:Y:S01]  /*84f0*/  IMAD R56, R5, R82, R56 ;  /* 0x0000005205387224 */ /* 0x000fe200078e0238 */
[----:B------:R-:W-:Y:S01]  /*8500*/  I2IP.S8.S32.SAT R86, R9, R8, R10 ;  /* 0x0000000809567239 */ /* 0x000fe2000000140a */
[----:B------:R-:W-:Y:S01]  /*8510*/  IMAD R57, R2, R82, R57 ;  /* 0x0000005202397224 */ /* 0x000fe200078e0239 */
[----:B------:R-:W-:Y:S02]  /*8520*/  I2IP.S8.S32.SAT R87, R13, R12, R14 ;  /* 0x0000000c0d577239 */ /* 0x000fe4000000140e */
[----:B------:R-:W-:Y:S02]  /*8530*/  SHF.R.S32.HI R7, RZ, 0x18, R7 ;  /* 0x00000018ff077819 */ /* 0x000fe40000011407 */
[----:B------:R-:W-:Y:S01]  /*8540*/  SHF.L.U32 R2, R99, 0x10, RZ ;  /* 0x0000001063027819 */ /* 0x000fe200000006ff */
[----:B------:R1:W-:Y:S01]  /*8550*/  STS.128 [R153+UR49+0xa200], R84 ;  /* 0x00a2005499007988 */ /* 0x0003e20008000c31 */
[----:B------:R-:W-:Y:S01]  /*8560*/  SHF.R.S32.HI R0, RZ, 0x18, R98 ;  /* 0x00000018ff007819 */ /* 0x000fe20000011462 */
[----:B------:R-:W-:Y:S01]  /*8570*/  IMAD R58, R7, R82, R58 ;  /* 0x00000052073a7224 */ /* 0x000fe200078e023a */
[----:B------:R-:W-:Y:S02]  /*8580*/  I2IP.S8.S32.SAT R16, R17, R16, R18 ;  /* 0x0000001011107239 */ /* 0x000fe40000001412 */
[----:B------:R-:W-:Y:S01]  /*8590*/  I2IP.S8.S32.SAT R17, R27, R22, RZ ;  /* 0x000000161b117239 */ /* 0x000fe200000014ff */
[----:B------:R-:W-:Y:S01]  /*85a0*/  IMAD R63, R0, R82, R63 ;  /* 0x00000052003f7224 */ /* 0x000fe200078e023f */
[----:B------:R-:W-:Y:S02]  /*85b0*/  I2IP.S8.S32.SAT R18, R31, R26, RZ ;  /* 0x0000001a1f127239 */ /* 0x000fe400000014ff */
[----:B------:R-:W-:Y:S02]  /*85c0*/  I2IP.S8.S32.SAT R19, R35, R30, RZ ;  /* 0x0000001e23137239 */ /* 0x000fe400000014ff */
[C---:B------:R-:W-:Y:S02]  /*85d0*/  PRMT R3, R99.reuse, 0x8880, RZ ;  /* 0x0000888063037816 */ /* 0x040fe400000000ff */
[----:B------:R-:W-:Y:S02]  /*85e0*/  SHF.L.U32 R5, R99, 0x8, RZ ;  /* 0x0000000863057819 */ /* 0x000fe400000006ff */
[----:B------:R-:W-:Y:S01]  /*85f0*/  SHF.R.S32.HI R2, RZ, 0x18, R2 ;  /* 0x00000018ff027819 */ /* 0x000fe20000011402 */
[----:B------:R-:W-:Y:S01]  /*8600*/  IMAD R60, R3, R82, R60 ;  /* 0x00000052033c7224 */ /* 0x000fe200078e023c */
[----:B------:R-:W-:Y:S02]  /*8610*/  I2IP.S8.S32.SAT R17, R21, R20, R17 ;  /* 0x0000001415117239 */ /* 0x000fe40000001411 */
[----:B------:R-:W-:Y:S01]  /*8620*/  I2IP.S8.S32.SAT R18, R25, R24, R18 ;  /* 0x0000001819127239 */ /* 0x000fe20000001412 */
[----:B------:R-:W-:Y:S01]  /*8630*/  IMAD R61, R2, R82, R61 ;  /* 0x00000052023d7224 */ /* 0x000fe200078e023d */
[----:B------:R-:W-:Y:S02]  /*8640*/  I2IP.S8.S32.SAT R19, R29, R28, R19 ;  /* 0x0000001c1d137239 */ /* 0x000fe40000001413 */
[----:B------:R-:W-:Y:S02]  /*8650*/  SHF.R.S32.HI R5, RZ, 0x18, R5 ;  /* 0x00000018ff057819 */ /* 0x000fe40000011405 */
[----:B------:R-:W-:Y:S01]  /*8660*/  SHF.R.S32.HI R4, RZ, 0x18, R99 ;  /* 0x00000018ff047819 */ /* 0x000fe20000011463 */
[----:B------:R1:W-:Y:S01]  /*8670*/  STS.128 [R172+0xa200], R16 ;  /* 0x00a20010ac007388 */ /* 0x0003e20000000c00 */
[----:B------:R-:W-:Y:S01]  /*8680*/  I2IP.S8.S32.SAT R34, R39, R34, RZ ;  /* 0x0000002227227239 */ /* 0x000fe200000014ff */
[----:B------:R-:W-:Y:S01]  /*8690*/  IMAD R62, R5, R82, R62 ;  /* 0x00000052053e7224 */ /* 0x000fe200078e023e */
[----:B------:R-:W-:Y:S01]  /*86a0*/  I2IP.S8.S32.SAT R38, R43, R38, RZ ;  /* 0x000000262b267239 */ /* 0x000fe200000014ff */
[----:B------:R-:W-:Y:S01]  /*86b0*/  IMAD R67, R4, R82, R67 ;  /* 0x0000005204437224 */ /* 0x000fe200078e0243 */
[----:B------:R-:W-:Y:S02]  /*86c0*/  I2IP.S8.S32.SAT R42, R47, R42, RZ ;  /* 0x0000002a2f2a7239 */ /* 0x000fe400000014ff */
[----:B------:R-:W-:Y:S02]  /*86d0*/  I2IP.S8.S32.SAT R35, R51, R46, RZ ;  /* 0x0000002e33237239 */ /* 0x000fe400000014ff */
[----:B------:R-:W-:Y:S02]  /*86e0*/  I2IP.S8.S32.SAT R32, R33, R32, R34 ;  /* 0x0000002021207239 */ /* 0x000fe40000001422 */
[----:B------:R-:W-:Y:S02]  /*86f0*/  I2IP.S8.S32.SAT R33, R37, R36, R38 ;  /* 0x0000002425217239 */ /* 0x000fe40000001426 */
[----:B------:R-:W-:Y:S02]  /*8700*/  I2IP.S8.S32.SAT R34, R41, R40, R42 ;  /* 0x0000002829227239 */ /* 0x000fe4000000142a */
[----:B------:R-:W-:Y:S02]  /*8710*/  I2IP.S8.S32.SAT R35, R45, R44, R35 ;  /* 0x0000002c2d237239 */ /* 0x000fe40000001423 */
[----:B------:R-:W-:Y:S02]  /*8720*/  I2IP.S8.S32.SAT R50, R55, R50, RZ ;  /* 0x0000003237327239 */ /* 0x000fe400000014ff */
[----:B------:R-:W-:Y:S01]  /*8730*/  I2IP.S8.S32.SAT R54, R59, R54, RZ ;  /* 0x000000363b367239 */ /* 0x000fe200000014ff */
[----:B------:R1:W-:Y:S01]  /*8740*/  STS.128 [R171+0xa200], R32 ;  /* 0x00a20020ab007388 */ /* 0x0003e20000000c00 */
[----:B------:R-:W-:Y:S02]  /*8750*/  I2IP.S8.S32.SAT R58, R63, R58, RZ ;  /* 0x0000003a3f3a7239 */ /* 0x000fe400000014ff */
[----:B------:R-:W-:Y:S02]  /*8760*/  I2IP.S8.S32.SAT R62, R67, R62, RZ ;  /* 0x0000003e433e7239 */ /* 0x000fe400000014ff */
[----:B------:R-:W-:Y:S02]  /*8770*/  I2IP.S8.S32.SAT R48, R49, R48, R50 ;  /* 0x0000003031307239 */ /* 0x000fe40000001432 */
[----:B------:R-:W-:Y:S02]  /*8780*/  I2IP.S8.S32.SAT R49, R53, R52, R54 ;  /* 0x0000003435317239 */ /* 0x000fe40000001436 */
[----:B------:R-:W-:Y:S02]  /*8790*/  I2IP.S8.S32.SAT R50, R57, R56, R58 ;  /* 0x0000003839327239 */ /* 0x000fe4000000143a */
[----:B------:R-:W-:Y:S02]  /*87a0*/  I2IP.S8.S32.SAT R51, R61, R60, R62 ;  /* 0x0000003c3d337239 */ /* 0x000fe4000000143e */
[----:B------:R-:W-:Y:S02]  /*87b0*/  LEA R0, R160, UR49, 0x3 ;  /* 0x00000031a0007c11 */ /* 0x000fe4000f8e18ff */
[----:B------:R-:W-:Y:S01]  /*87c0*/  @P6 SHF.L.U32 R3, R159, 0x1f, RZ ;  /* 0x0000001f9f036819 */ /* 0x000fe200000006ff */
        /* <DEDUP_REMOVED lines=9> */
[----:B------:R-:W-:Y:S02]  /*8860*/  UIADD3 UR8, UP0, UPT, UR52, 0x680, URZ ;  /* 0x0000068034087890 */ /* 0x000fe4000ff1e0ff */
[----:B------:R-:W-:Y:S02]  /*8870*/  UIADD3 UR5, UPT, UPT, UR41, 0x40, URZ ;  /* 0x0000004029057890 */ /* 0x000fe4000fffe0ff */
[----:B------:R-:W-:Y:S02]  /*8880*/  UIADD3 UR4, UPT, UPT, UR49, 0xa200, URZ ;  /* 0x0000a20031047890 */ /* 0x000fe4000fffe0ff */
[----:B------:R-:W-:Y:S01]  /*8890*/  UIADD3.X UR9, UPT, UPT, URZ, UR53, URZ, UP0, !UPT ;  /* 0x00000035ff097290 */ /* 0x000fe200087fe4ff */
[----:B------:R-:W-:Y:S01]  /*88a0*/  UMOV UR6, UR42 ;  /* 0x0000002a00067c82 */ /* 0x000fe20008000000 */
[----:B------:R-:W-:Y:S07]  /*88b0*/  UMOV UR7, UR36 ;  /* 0x0000002400077c82 */ /* 0x000fee0008000000 */
[----:B------:R2:W-:Y:S01]  /*88c0*/  UTMASTG.3D [UR4], [UR8] ;  /* 0x00000004080073b5 */ /* 0x0005e20008010000 */
[----:B------:R0:W-:Y:S01]  /*88d0*/  UTMACMDFLUSH ;  /* 0x00000000000079b7 */ /* 0x0001e20000000000 */
[----:B--2---:R-:W-:Y:S04]  /*88e0*/  DEPBAR.LE SB0, 0x1 ;  /* 0x000080400000791a */ /* 0x004fe80000000000 */
.L_x_116:
[----:B------:R-:W-:Y:S05]  /*88f0*/  BSYNC.RECONVERGENT B0 ;  /* 0x0000000000007941 */ /* 0x000fea0003800200 */
.L_x_115:
        /* <DEDUP_REMOVED lines=16> */
.L_x_120:
[----:B------:R-:W-:Y:S05]  /*8a00*/  BSYNC B0 ;  /* 0x0000000000007941 */ /* 0x000fea0003800000 */
.L_x_119:
        /* <DEDUP_REMOVED lines=19> */
[----:B--234-:R-:W-:Y:S02]  /*8b40*/  LOP3.LUT R159, R159, R0, RZ, 0x3c, !PT ;  /* 0x000000009f9f7212 */ /* 0x01cfe400078e3cff */
.L_x_118:
[----:B------:R-:W-:Y:S05]  /*8b50*/  BSYNC B1 ;  /* 0x0000000000017941 */ /* 0x000fea0003800000 */
.L_x_117:
[----:B------:R-:W-:Y:S05]  /*8b60*/  VIADD R3, R80, 0x80 ;  /* 0x0000008050037836 */ /* 0x000fea0000000000 */
        /* <DEDUP_REMOVED lines=9> */
[----:B------:R-:W3:Y:S01]  /*8c00*/  LDCU.64 UR6, c[0x4][0x80] ;  /* 0x01001000ff0677ac */ /* 0x000ee20008000a00 */
[----:B------:R-:W4:Y:S01]  /*8c10*/  LDC.64 R2, c[0x4][R3] ;  /* 0x0100000003027b82 */ /* 0x000f220000000a00 */
[----:B------:R-:W5:Y:S01]  /*8c20*/  LDCU.64 UR4, c[0x4][0x18] ;  /* 0x01000300ff0477ac */ /* 0x000f620008000a00 */
[----:B--2---:R-:W-:Y:S01]  /*8c30*/  MOV R5, UR9 ;  /* 0x0000000900057c02 */ /* 0x004fe20008000f00 */
[----:B------:R-:W-:Y:S01]  /*8c40*/  IMAD.U32 R4, RZ, RZ, UR8 ;  /* 0x00000008ff047e24 */ /* 0x000fe2000f8e00ff */
[----:B---3--:R-:W-:Y:S01]  /*8c50*/  MOV R7, UR7 ;  /* 0x0000000700077c02 */ /* 0x008fe20008000f00 */
[----:B------:R-:W-:Y:S01]  /*8c60*/  IMAD.U32 R6, RZ, RZ, UR6 ;  /* 0x00000006ff067e24 */ /* 0x000fe2000f8e00ff */
[----:B-----5:R-:W-:Y:S01]  /*8c70*/  MOV R11, UR5 ;  /* 0x00000005000b7c02 */ /* 0x020fe20008000f00 */
[----:B------:R-:W-:Y:S02]  /*8c80*/  IMAD.U32 R10, RZ, RZ, UR4 ;  /* 0x00000004ff0a7e24 */ /* 0x000fe4000f8e00ff */
[----:B------:R-:W-:Y:S07]  /*8c90*/  LEPC R20, `(.L_x_122) ;  /* 0x000000001014794e */ /* 0x000fee0000000000 */
[----:B-1--4-:R-:W-:Y:S05]  /*8ca0*/  CALL.ABS.NOINC R2 ;  /* 0x0000000002007343 */ /* 0x012fea0003c00000 */
.L_x_122:
[----:B------:R-:W-:Y:S05]  /*8cb0*/  WARPSYNC.ALL ;  /* 0x0000000000007948 */ /* 0x000fea0003800000 */
[----:B------:R-:W-:Y:S01]  /*8cc0*/  R2UR UR4, R80 ;  /* 0x00000000500472ca */ /* 0x000fe200000e0000 */
[----:B------:R-:W-:Y:S01]  /*8cd0*/  BSSY.RECONVERGENT B0, `(.L_x_123) ;  /* 0x000011f000007945 */ /* 0x000fe20003800200 */
[C---:B------:R-:W-:Y:S02]  /*8ce0*/  PRMT R81, R100.reuse, 0x8880, RZ ;  /* 0x0000888064517816 */ /* 0x040fe400000000ff */
[C---:B-1----:R-:W-:Y:S02]  /*8cf0*/  SHF.L.U32 R84, R100.reuse, 0x8, RZ ;  /* 0x0000000864547819 */ /* 0x042fe400000006ff */
[----:B------:R-:W-:Y:S02]  /*8d00*/  SHF.L.U32 R83, R100, 0x10, RZ ;  /* 0x0000001064537819 */ /* 0x000fe400000006ff */
[----:B------:R-:W-:Y:S02]  /*8d10*/  SHF.R.S32.HI R84, RZ, 0x18, R84 ;  /* 0x00000018ff547819 */ /* 0x000fe40000011454 */
[----:B------:R-:W-:Y:S02]  /*8d20*/  SHF.R.S32.HI R83, RZ, 0x18, R83 ;  /* 0x00000018ff537819 */ /* 0x000fe40000011453 */
[----:B------:R-:W-:Y:S01]  /*8d30*/  ISETP.NE.AND P0, PT, R167, RZ, PT ;  /* 0x000000ffa700720c */ /* 0x000fe20003f05270 */
[----:B------:R-:W1:Y:S01]  /*8d40*/  LDTM.x64 R4, tmem[UR4+0x80] ;  /* 0x00008004000479ee */ /* 0x000e620008340000 */
[----:B------:R-:W-:Y:S01]  /*8d50*/  ISETP.NE.AND P6, PT, R117, RZ, PT ;  /* 0x000000ff7500720c */ /* 0x000fe20003fc5270 */
[C---:B-1----:R-:W-:Y:S02]  /*8d60*/  IMAD R0, R78.reuse, R4, RZ ;  /* 0x000000044e007224 */ /* 0x042fe400078e02ff */
        /* <DEDUP_REMOVED lines=141> */
[C---:B------:R-:W-:Y:S01]  /*9640*/  PRMT R3, R92.reuse, 0x8880, RZ ;  /* 0x000088805c037816 */ /* 0x040fe200000000ff */
        /* <DEDUP_REMOVED lines=124> */
[----:B------:R-:W-:Y:S02]  /*9e10*/  UIADD3 UR8, UP0, UPT, UR52, 0x680, URZ ;  /* 0x0000068034087890 */ /* 0x000fe4000ff1e0ff */
[----:B------:R-:W-:Y:S02]  /*9e20*/  UIADD3 UR5, UPT, UPT, UR41, 0x80, URZ ;  /* 0x0000008029057890 */ /* 0x000fe4000fffe0ff */
[----:B------:R-:W-:Y:S01]  /*9e30*/  MOV R166, UR10 ;  /* 0x0000000a00a67c02 */ /* 0x000fe20008000f00 */
[----:B------:R-:W-:Y:S01]  /*9e40*/  UIADD3.X UR9, UPT, UPT, URZ, UR53, URZ, UP0, !UPT ;  /* 0x00000035ff097290 */ /* 0x000fe200087fe4ff */
[----:B------:R-:W-:Y:S02]  /*9e50*/  UMOV UR6, UR42 ;  /* 0x0000002a00067c82 */ /* 0x000fe40008000000 */
[----:B------:R-:W-:Y:S01]  /*9e60*/  R2UR UR4, R166 ;  /* 0x00000000a60472ca */ /* 0x000fe200000e0000 */
[----:B------:R-:W-:Y:S11]  /*9e70*/  UMOV UR7, UR36 ;  /* 0x0000002400077c82 */ /* 0x000ff60008000000 */
[----:B------:R-:W-:Y:S01]  /*9e80*/  @!UPT UIADD3 URZ, UPT, UPT, URZ, URZ, URZ ;  /* 0x000000fffffff290 */ /* 0x000fe2000fffe0ff */
[----:B------:R2:W-:Y:S01]  /*9e90*/  UTMASTG.3D [UR4], [UR8] ;  /* 0x00000004080073b5 */ /* 0x0005e20008010000 */
[----:B------:R0:W-:Y:S01]  /*9ea0*/  UTMACMDFLUSH ;  /* 0x00000000000079b7 */ /* 0x0001e20000000000 */
[----:B--2---:R-:W-:Y:S04]  /*9eb0*/  DEPBAR.LE SB0, 0x1 ;  /* 0x000080400000791a */ /* 0x004fe80000000000 */
.L_x_124:
[----:B------:R-:W-:Y:S05]  /*9ec0*/  BSYNC.RECONVERGENT B0 ;  /* 0x0000000000007941 */ /* 0x000fea0003800200 */
.L_x_123:
        /* <DEDUP_REMOVED lines=16> */
.L_x_128:
[----:B------:R-:W-:Y:S05]  /*9fd0*/  BSYNC B0 ;  /* 0x0000000000007941 */ /* 0x000fea0003800000 */
.L_x_127:
        /* <DEDUP_REMOVED lines=20> */
.L_x_126:
[----:B------:R-:W-:Y:S05]  /*a120*/  BSYNC B1 ;  /* 0x0000000000017941 */ /* 0x000fea0003800000 */
.L_x_125:
        /* <DEDUP_REMOVED lines=21> */
.L_x_130:
[----:B------:R-:W-:Y:S01]  /*a280*/  ISETP.NE.AND P0, PT, R167, RZ, PT ;  /* 0x000000ffa700720c */ /* 0x000fe20003f05270 */
[----:B------:R-:W-:Y:S05]  /*a290*/  WARPSYNC.ALL ;  /* 0x0000000000007948 */ /* 0x000fea0003800000 */
[----:B------:R-:W-:Y:S01]  /*a2a0*/  IMAD.U32 R140, R102, 0x10000, RZ ;  /* 0x00010000668c7824 */ /* 0x000fe200078e00ff */
[----:B------:R-:W-:Y:S01]  /*a2b0*/  R2UR UR4, R80 ;  /* 0x00000000500472ca */ /* 0x000fe200000e0000 */
[----:B------:R-:W-:Y:S01]  /*a2c0*/  IMAD.U32 R134, R88, 0x10000, RZ ;  /* 0x0001000058867824 */ /* 0x000fe200078e00ff */
[C---:B------:R-:W-:Y:S01]  /*a2d0*/  SHF.L.U32 R0, R100.reuse, 0x10, RZ ;  /* 0x0000001064007819 */ /* 0x040fe200000006ff */
[----:B-1----:R-:W-:Y:S01]  /*a2e0*/  IMAD.U32 R119, R93, 0x10000, RZ ;  /* 0x000100005d777824 */ /* 0x002fe200078e00ff */
[----:B------:R-:W-:Y:S01]  /*a2f0*/  PRMT R3, R100, 0x8880, RZ ;  /* 0x0000888064037816 */ /* 0x000fe200000000ff */
[----:B------:R-:W-:Y:S01]  /*a300*/  IMAD.U32 R104, R98, 0x10000, RZ ;  /* 0x0001000062687824 */ /* 0x000fe200078e00ff */
[----:B------:R-:W-:Y:S01]  /*a310*/  SHF.L.U32 R81, R100, 0x8, RZ ;  /* 0x0000000864517819 */ /* 0x000fe200000006ff */
[----:B------:R-:W-:Y:S01]  /*a320*/  IMAD.SHL.U32 R127, R90, 0x100, RZ ;  /* 0x000001005a7f7824 */ /* 0x000fe200078e00ff */
[----:B------:R-:W-:Y:S01]  /*a330*/  SHF.R.S32.HI R0, RZ, 0x18, R0 ;  /* 0x00000018ff007819 */ /* 0x000fe20000011400 */
[----:B------:R-:W-:Y:S01]  /*a340*/  IMAD.SHL.U32 R112, R95, 0x100, RZ ;  /* 0x000001005f707824 */ /* 0x000fe200078e00ff */
[----:B------:R-:W-:Y:S01]  /*a350*/  SHF.R.S32.HI R81, RZ, 0x18, R81 ;  /* 0x00000018ff517819 */ /* 0x000fe20000011451 */
[----:B------:R-:W-:Y:S01]  /*a360*/  BSSY.RECONVERGENT B0, `(.L_x_131) ;  /* 0x0000121000007945 */ /* 0x000fe20003800200 */
[----:B------:R-:W-:Y:S01]  /*a370*/  SHF.R.S32.HI R2, RZ, 0x18, R100 ;  /* 0x00000018ff027819 */ /* 0x000fe20000011464 */
[----:B------:R-:W1:Y:S01]  /*a380*/  LDTM.x64 R4, tmem[UR4+0xc0] ;  /* 0x0000c004000479ee */ /* 0x000e620008340000 */
[----:B------:R-:W-:Y:S01]  /*a390*/  NOP ;  /* 0x0000000000007918 */ /* 0x000fe20000000000 */
[----:B------:R-:W-:Y:S02]  /*a3a0*/  SHF.R.S32.HI R84, RZ, 0x18, R101 ;  /* 0x00000018ff547819 */ /* 0x000fe40000011465 */
[----:B------:R-:W-:Y:S02]  /*a3b0*/  SHF.R.S32.HI R85, RZ, 0x18, R102 ;  /* 0x00000018ff557819 */ /* 0x000fe40000011466 */
[----:B------:R-:W-:Y:S02]  /*a3c0*/  SHF.R.S32.HI R86, RZ, 0x18, R103 ;  /* 0x00000018ff567819 */ /* 0x000fe40000011467 */
[----:B------:R-:W-:Y:S02]  /*a3d0*/  SHF.R.S32.HI R87, RZ, 0x18, R88 ;  /* 0x00000018ff577819 */ /* 0x000fe40000011458 */
[----:B------:R-:W-:Y:S02]  /*a3e0*/  R2UR UR5, R108 ;  /* 0x000000006c0572ca */ /* 0x000fe400000e0000 */
[C---:B------:R-:W-:Y:S02]  /*a3f0*/  PRMT R143, R101.reuse, 0x8880, RZ ;  /* 0x00008880658f7816 */ /* 0x040fe400000000ff */
[----:B------:R-:W-:Y:S02]  /*a400*/  SHF.L.U32 R83, R101, 0x10, RZ ;  /* 0x0000001065537819 */ /* 0x000fe400000006ff */
[----:B------:R-:W-:Y:S02]  /*a410*/  PRMT R141, R102, 0x8880, RZ ;  /* 0x00008880668d7816 */ /* 0x000fe400000000ff */
[----:B------:R-:W-:Y:S02]  /*a420*/  SHF.R.S32.HI R83, RZ, 0x18, R83 ;  /* 0x00000018ff537819 */ /* 0x000fe40000011453 */
[C---:B------:R-:W-:Y:S02]  /*a430*/  PRMT R138, R103.reuse, 0x8880, RZ ;  /* 0x00008880678a7816 */ /* 0x040fe400000000ff */
[----:B------:R-:W-:Y:S01]  /*a440*/  SHF.L.U32 R137, R103, 0x10, RZ ;  /* 0x0000001067897819 */ /* 0x000fe200000006ff */
[----:B------:R-:W-:Y:S01]  /*a450*/  UIADD3 UR5, UPT, UPT, UR5, 0x160, URZ ;  /* 0x0000016005057890 */ /* 0x000fe2000fffe0ff */
[----:B-1----:R-:W-:Y:S01]  /*a460*/  IMAD R4, R78, R4, RZ ;  /* 0x000000044e047224 */ /* 0x002fe200078e02ff */
[----:B------:R-:W-:Y:S01]  /*a470*/  PRMT R135, R88, 0x8880, RZ ;  /* 0x0000888058877816 */ /* 0x000fe200000000ff */
[C---:B------:R-:W-:Y:S01]  /*a480*/  IMAD R5, R78.reuse, R5, RZ ;  /* 0x000000054e057224 */ /* 0x040fe200078e02ff */
[----:B------:R-:W-:Y:S01]  /*a490*/  UPRMT UR5, UR37, 0x654, UR5 ;  /* 0x0000065425057896 */ /* 0x000fe20008000005 */
[----:B------:R-:W-:Y:S01]  /*a4a0*/  IMAD R4, R3, R82, R4 ;  /* 0x0000005203047224 */ /* 0x000fe200078e0204 */
[C---:B------:R-:W-:Y:S01]  /*a4b0*/  PRMT R132, R89.reuse, 0x8880, RZ ;  /* 0x0000888059847816 */ /* 0x040fe200000000ff */
[----:B------:R-:W-:Y:S01]  /*a4c0*/  IMAD R6, R78, R6, RZ ;  /* 0x000000064e067224 */ /* 0x000fe200078e02ff */
[----:B------:R-:W-:Y:S01]  /*a4d0*/  SHF.L.U32 R131, R89, 0x10, RZ ;  /* 0x0000001059837819 */ /* 0x000fe200000006ff */
[----:B------:R-:W-:Y:S01]  /*a4e0*/  IMAD R5, R0, R82, R5 ;  /* 0x0000005200057224 */ /* 0x000fe200078e0205 */
[----:B------:R-:W-:Y:S01]  /*a4f0*/  PRMT R129, R90, 0x8880, RZ ;  /* 0x000088805a817816 */ /* 0x000fe200000000ff */
[----:B------:R-:W-:Y:S01]  /*a500*/  IMAD R0, R78, R16, RZ ;  /* 0x000000104e007224 */ /* 0x000fe200078e02ff */
[----:B------:R-:W-:Y:S01]  /*a510*/  SHF.L.U32 R128, R90, 0x10, RZ ;  /* 0x000000105a807819 */ /* 0x000fe200000006ff */
[C---:B------:R-:W-:Y:S01]  /*a520*/  IMAD R7, R78.reuse, R7, RZ ;  /* 0x000000074e077224 */ /* 0x040fe200078e02ff */
[----:B------:R-:W-:Y:S01]  /*a530*/  SYNCS.ARRIVE.TRANS64.RED.A1T0 RZ, [UR5], RZ ;  /* 0x000000ffffff79a7 */ /* 0x000fe20008100405 */
[C---:B------:R-:W-:Y:S01]  /*a540*/  IMAD R16, R78.reuse, R20, RZ ;  /* 0x000000144e107224 */ /* 0x040fe200078e02ff */
[C---:B------:R-:W-:Y:S01]  /*a550*/  PRMT R126, R91.reuse, 0x8880, RZ ;  /* 0x000088805b7e7816 */ /* 0x040fe200000000ff */
[C---:B------:R-:W-:Y:S01]  /*a560*/  IMAD R20, R78.reuse, R24, RZ ;  /* 0x000000184e147224 */ /* 0x040fe200078e02ff */
[----:B------:R-:W-:Y:S01]  /*a570*/  SHF.L.U32 R125, R91, 0x10, RZ ;  /* 0x000000105b7d7819 */ /* 0x000fe200000006ff */
[----:B------:R-:W-:Y:S01]  /*a580*/  IMAD R6, R81, R82, R6 ;  /* 0x0000005251067224 */ /* 0x000fe200078e0206 */
[----:B------:R-:W-:Y:S01]  /*a590*/  MOV R81, R143 ;  /* 0x0000008f00517202 */ /* 0x000fe20000000f00 */
[----:B------:R-:W-:Y:S01]  /*a5a0*/  IMAD R24, R78, R28, RZ ;  /* 0x0000001c4e187224 */ /* 0x000fe200078e02ff */
[----:B------:R-:W-:Y:S01]  /*a5b0*/  PRMT R123, R92, 0x8880, RZ ;  /* 0x000088805c7b7816 */ /* 0x000fe200000000ff */
[----:B------:R-:W-:Y:S01]  /*a5c0*/  IMAD R28, R78, R32, RZ ;  /* 0x000000204e1c7224 */ /* 0x000fe200078e02ff */
[----:B------:R-:W-:Y:S01]  /*a5d0*/  SHF.L.U32 R122, R92, 0x10, RZ ;  /* 0x000000105c7a7819 */ /* 0x000fe200000006ff */
[----:B------:R-:W-:Y:S01]  /*a5e0*/  IMAD R7, R2, R82, R7 ;  /* 0x0000005202077224 */ /* 0x000fe200078e0207 */
[----:B------:R-:W-:Y:S01]  /*a5f0*/  PRMT R120, R93, 0x8880, RZ ;  /* 0x000088805d787816 */ /* 0x000fe200000000ff */
[----:B------:R-:W-:Y:S01]  /*a600*/  IMAD R32, R78, R36, RZ ;  /* 0x000000244e207224 */ /* 0x000fe200078e02ff */
[----:B------:R-:W-:Y:S01]  /*a610*/  PRMT R117, R94, 0x8880, RZ ;  /* 0x000088805e757816 */ /* 0x000fe200000000ff */
[----:B------:R-:W-:Y:S01]  /*a620*/  IMAD R2, R78, R17, RZ ;  /* 0x000000114e027224 */ /* 0x000fe200078e02ff */
[----:B------:R-:W-:Y:S01]  /*a630*/  SHF.L.U32 R116, R94, 0x10, RZ ;  /* 0x000000105e747819 */ /* 0x000fe200000006ff */
[----:B------:R-:W-:Y:S01]  /*a640*/  IMAD R36, R78, R40, RZ ;  /* 0x000000284e247224 */ /* 0x000fe200078e02ff */
[----:B------:R-:W-:Y:S01]  /*a650*/  SHF.L.U32 R115, R94, 0x8, RZ ;  /* 0x000000085e737819 */ /* 0x000fe200000006ff */
[C---:B------:R-:W-:Y:S01]  /*a660*/  IMAD R17, R78.reuse, R21, RZ ;  /* 0x000000154e117224 */ /* 0x040fe200078e02ff */
[C---:B------:R-:W-:Y:S01]  /*a670*/  PRMT R114, R95.reuse, 0x8880, RZ ;  /* 0x000088805f727816 */ /* 0x040fe200000000ff */
[C---:B------:R-:W-:Y:S01]  /*a680*/  IMAD R40, R78.reuse, R44, RZ ;  /* 0x0000002c4e287224 */ /* 0x040fe200078e02ff */
[----:B------:R-:W-:Y:S01]  /*a690*/  SHF.L.U32 R113, R95, 0x10, RZ ;  /* 0x000000105f717819 */ /* 0x000fe200000006ff */
[----:B------:R-:W-:Y:S01]  /*a6a0*/  IMAD R21, R78, R25, RZ ;  /* 0x000000194e157224 */ /* 0x000fe200078e02ff */
[----:B------:R-:W-:Y:S01]  /*a6b0*/  PRMT R111, R96, 0x8880, RZ ;  /* 0x00008880606f7816 */ /* 0x000fe200000000ff */
        /* <DEDUP_REMOVED lines=8> */
[C---:B------:R-:W-:Y:S01]  /*a740*/  IMAD R52, R78.reuse, R56, RZ ;  /* 0x000000384e347224 */ /* 0x040fe200078e02ff */
[----:B------:R-:W-:Y:S01]  /*a750*/  SHF.L.U32 R142, R101, 0x8, RZ ;  /* 0x00000008658e7819 */ /* 0x000fe200000006ff */
[C---:B------:R-:W-:Y:S01]  /*a760*/  IMAD R8, R78.reuse, R8, RZ ;  /* 0x000000084e087224 */ /* 0x040fe200078e02ff */
[C---:B------:R-:W-:Y:S01]  /*a770*/  SHF.L.U32 R101, R99.reuse, 0x10, RZ ;  /* 0x0000001063657819 */ /* 0x040fe200000006ff */
[----:B------:R-:W-:Y:S01]  /*a780*/  IMAD R33, R78, R37, RZ ;  /* 0x000000254e217224 */ /* 0x000fe200078e02ff */
[----:B------:R-:W-:Y:S01]  /*a790*/  SHF.L.U32 R139, R102, 0x8, RZ ;  /* 0x00000008668b7819 */ /* 0x000fe200000006ff */
[C---:B------:R-:W-:Y:S01]  /*a7a0*/  IMAD R56, R78.reuse, R60, RZ ;  /* 0x0000003c4e387224 */ /* 0x040fe200078e02ff */
[----:B------:R-:W-:Y:S01]  /*a7b0*/  PRMT R102, R99, 0x8880, RZ ;  /* 0x0000888063667816 */ /* 0x000fe200000000ff */
[C---:B------:R-:W-:Y:S01]  /*a7c0*/  IMAD R37, R78.reuse, R41, RZ ;  /* 0x000000294e257224 */ /* 0x040fe200078e02ff */
[----:B------:R-:W-:Y:S01]  /*a7d0*/  SHF.L.U32 R136, R103, 0x8, RZ ;  /* 0x0000000867887819 */ /* 0x000fe200000006ff */
[C---:B------:R-:W-:Y:S01]  /*a7e0*/  IMAD R60, R78.reuse, R64, RZ ;  /* 0x000000404e3c7224 */ /* 0x040fe200078e02ff */
[----:B------:R-:W-:Y:S01]  /*a7f0*/  I2IP.S8.S32.SAT R64, R7, R6, RZ ;  /* 0x0000000607407239 */ /* 0x000fe200000014ff */
[C---:B------:R-:W-:Y:S01]  /*a800*/  IMAD R9, R78.reuse, R9, RZ ;  /* 0x000000094e097224 */ /* 0x040fe200078e02ff */
[----:B------:R-:W-:Y:S01]  /*a810*/  SHF.R.S32.HI R6, RZ, 0x18, R140 ;  /* 0x00000018ff067819 */ /* 0x000fe2000001148c */
[C---:B------:R-:W-:Y:S01]  /*a820*/  IMAD R41, R78.reuse, R45, RZ ;  /* 0x0000002d4e297224 */ /* 0x040fe200078e02ff */
[----:B------:R-:W-:Y:S01]  /*a830*/  SHF.R.S32.HI R7, RZ, 0x18, R142 ;  /* 0x00000018ff077819 */ /* 0x000fe2000001148e */
[----:B------:R-:W-:Y:S01]  /*a840*/  IMAD R45, R78, R49, RZ ;  /* 0x000000314e2d7224 */ /* 0x000fe200078e02ff */
[----:B------:R-:W-:Y:S01]  /*a850*/  SHF.L.U32 R133, R88, 0x8, RZ ;  /* 0x0000000858857819 */ /* 0x000fe200000006ff */
[C---:B------:R-:W-:Y:S01]  /*a860*/  IMAD R10, R78.reuse, R10, RZ ;  /* 0x0000000a4e0a7224 */ /* 0x040fe200078e02ff */
[----:B------:R-:W-:Y:S01]  /*a870*/  SHF.R.S32.HI R88, RZ, 0x18, R89 ;  /* 0x00000018ff587819 */ /* 0x000fe20000011459 */
[C---:B------:R-:W-:Y:S01]  /*a880*/  IMAD R49, R78.reuse, R53, RZ ;  /* 0x000000354e317224 */ /* 0x040fe200078e02ff */
[----:B------:R-:W-:Y:S01]  /*a890*/  SHF.L.U32 R130, R89, 0x8, RZ ;  /* 0x0000000859827819 */ /* 0x000fe200000006ff */
[-C--:B------:R-:W-:Y:S01]  /*a8a0*/  IMAD R8, R81, R82.reuse, R8 ;  /* 0x0000005251087224 */ /* 0x080fe200078e0208 */
[----:B------:R-:W-:Y:S01]  /*a8b0*/  SHF.R.S32.HI R81, RZ, 0x18, R139 ;  /* 0x00000018ff517819 */ /* 0x000fe2000001148b */
[C---:B------:R-:W-:Y:S01]  /*a8c0*/  IMAD R53, R78.reuse, R57, RZ ;  /* 0x000000394e357224 */ /* 0x040fe200078e02ff */
[----:B------:R-:W-:Y:S01]  /*a8d0*/  SHF.R.S32.HI R89, RZ, 0x18, R90 ;  /* 0x00000018ff597819 */ /* 0x000fe2000001145a */
[C---:B------:R-:W-:Y:S01]  /*a8e0*/  IMAD R11, R78.reuse, R11, RZ ;  /* 0x0000000b4e0b7224 */ /* 0x040fe200078e02ff */
[----:B------:R-:W-:Y:S01]  /*a8f0*/  SHF.R.S32.HI R90, RZ, 0x18, R91 ;  /* 0x00000018ff5a7819 */ /* 0x000fe2000001145b */
[C---:B------:R-:W-:Y:S01]  /*a900*/  IMAD R57, R78.reuse, R61, RZ ;  /* 0x0000003d4e397224 */ /* 0x040fe200078e02ff */
[----:B------:R-:W-:Y:S01]  /*a910*/  SHF.L.U32 R124, R91, 0x8, RZ ;  /* 0x000000085b7c7819 */ /* 0x000fe200000006ff */
[----:B------:R-:W-:Y:S01]  /*a920*/  IMAD R9, R83, R82, R9 ;  /* 0x0000005253097224 */ /* 0x000fe200078e0209 */
[----:B------:R-:W-:Y:S01]  /*a930*/  SHF.R.S32.HI R91, RZ, 0x18, R92 ;  /* 0x00000018ff5b7819 */ /* 0x000fe2000001145c */
[----:B------:R-:W-:Y:S01]  /*a940*/  IMAD R61, R78, R65, RZ ;  /* 0x000000414e3d7224 */ /* 0x000fe200078e02ff */
[----:B------:R-:W-:Y:S01]  /*a950*/  SHF.L.U32 R121, R92, 0x8, RZ ;  /* 0x000000085c797819 */ /* 0x000fe200000006ff */
[C---:B------:R-:W-:Y:S01]  /*a960*/  IMAD R12, R78.reuse, R12, RZ ;  /* 0x0000000c4e0c7224 */ /* 0x040fe200078e02ff */
[----:B------:R-:W-:Y:S01]  /*a970*/  SHF.R.S32.HI R92, RZ, 0x18, R93 ;  /* 0x00000018ff5c7819 */ /* 0x000fe2000001145d */
[----:B------:R-:W-:Y:S01]  /*a980*/  IMAD.MOV.U32 R65, RZ, RZ, R141 ;  /* 0x000000ffff417224 */ /* 0x000fe200078e008d */
[----:B------:R-:W-:Y:S01]  /*a990*/  SHF.L.U32 R118, R93, 0x8, RZ ;  /* 0x000000085d767819 */ /* 0x000fe200000006ff */
[----:B------:R-:W-:Y:S01]  /*a9a0*/  IMAD R10, R7, R82, R10 ;  /* 0x00000052070a7224 */ /* 0x000fe200078e020a */
[----:B------:R-:W-:Y:S01]  /*a9b0*/  MOV R7, R138 ;  /* 0x0000008a00077202 */ /* 0x000fe20000000f00 */
[----:B------:R-:W-:Y:S01]  /*a9c0*/  IMAD R13, R78, R13, RZ ;  /* 0x0000000d4e0d7224 */ /* 0x000fe200078e02ff */
[----:B------:R-:W-:Y:S01]  /*a9d0*/  SHF.R.S32.HI R93, RZ, 0x18, R94 ;  /* 0x00000018ff5d7819 */ /* 0x000fe2000001145e */
[----:B------:R-:W-:Y:S01]  /*a9e0*/  IMAD R11, R84, R82, R11 ;  /* 0x00000052540b7224 */ /* 0x000fe200078e020b */
[----:B------:R-:W-:Y:S01]  /*a9f0*/  I2IP.S8.S32.SAT R84, R5, R4, R64 ;  /* 0x0000000405547239 */ /* 0x000fe20000001440 */
[C---:B------:R-:W-:Y:S01]  /*aa00*/  IMAD R14, R78.reuse, R14, RZ ;  /* 0x0000000e4e0e7224 */ /* 0x040fe200078e02ff */
[----:B------:R-:W-:Y:S01]  /*aa10*/  SHF.R.S32.HI R5, RZ, 0x18, R137 ;  /* 0x00000018ff057819 */ /* 0x000fe20000011489 */
[----:B------:R-:W-:Y:S01]  /*aa20*/  IMAD R12, R65, R82, R12 ;  /* 0x00000052410c7224 */ /* 0x000fe200078e020c */
[----:B------:R-:W-:Y:S01]  /*aa30*/  I2IP.S8.S32.SAT R10, R11, R10, RZ ;  /* 0x0000000a0b0a7239 */ /* 0x000fe200000014ff */
[----:B------:R-:W-:Y:S01]  /*aa40*/  IMAD R15, R78, R15, RZ ;  /* 0x0000000f4e0f7224 */ /* 0x000fe200078e02ff */
[----:B------:R-:W-:Y:S01]  /*aa50*/  SHF.R.S32.HI R94, RZ, 0x18, R95 ;  /* 0x00000018ff5e7819 */ /* 0x000fe2000001145f */
[-C--:B------:R-:W-:Y:S01]  /*aa60*/  IMAD R13, R6, R82.reuse, R13 ;  /* 0x00000052060d7224 */ /* 0x080fe200078e020d */
[----:B------:R-:W-:Y:S01]  /*aa70*/  SHF.R.S32.HI R6, RZ, 0x18, R134 ;  /* 0x00000018ff067819 */ /* 0x000fe20000011486 */
[-C--:B------:R-:W-:Y:S01]  /*aa80*/  IMAD R14, R81, R82.reuse, R14 ;  /* 0x00000052510e7224 */ /* 0x080fe200078e020e */
        /* <DEDUP_REMOVED lines=10> */
[----:B------:R-:W-:Y:S01]  /*ab30*/  MOV R5, R135 ;  /* 0x0000008700057202 */ /* 0x000fe20000000f00 */
[-C--:B------:R-:W-:Y:S01]  /*ab40*/  IMAD R3, R4, R82.reuse, R3 ;  /* 0x0000005204037224 */ /* 0x080fe200078e0203 */
[----:B------:R-:W-:Y:S01]  /*ab50*/  SHF.R.S32.HI R4, RZ, 0x18, R131 ;  /* 0x00000018ff047819 */ /* 0x000fe20000011483 */
[----:B------:R-:W-:Y:S01]  /*ab60*/  IMAD R19, R86, R82, R19 ;  /* 0x0000005256137224 */ /* 0x000fe200078e0213 */
[----:B------:R-:W-:Y:S01]  /*ab70*/  I2IP.S8.S32.SAT R86, R13, R12, R14 ;  /* 0x0000000c0d567239 */ /* 0x000fe2000000140e */
[----:B------:R-:W-:Y:S01]  /*ab80*/  IMAD R18, R78, R22, RZ ;  /* 0x000000164e127224 */ /* 0x000fe200078e02ff */
[----:B------:R-:W-:Y:S01]  /*ab90*/  SHF.L.U32 R109, R96, 0x8, RZ ;  /* 0x00000008606d7819 */ /* 0x000fe200000006ff */
[----:B------:R-:W-:Y:S01]  /*aba0*/  IMAD R16, R5, R82, R16 ;  /* 0x0000005205107224 */ /* 0x000fe200078e0210 */
[----:B------:R-:W-:Y:S01]  /*abb0*/  I2IP.S8.S32.SAT R19, R19, R3, RZ ;  /* 0x0000000313137239 */ /* 0x000fe200000014ff */
[----:B------:R-:W-:Y:S01]  /*abc0*/  IMAD R23, R78, R23, RZ ;  /* 0x000000174e177224 */ /* 0x000fe200078e02ff */
[----:B------:R-:W-:Y:S01]  /*abd0*/  MOV R3, R132 ;  /* 0x0000008400037202 */ /* 0x000fe20000000f00 */
[-C--:B------:R-:W-:Y:S01]  /*abe0*/  IMAD R17, R6, R82.reuse, R17 ;  /* 0x0000005206117224 */ /* 0x080fe200078e0211 */
[----:B------:R-:W-:Y:S01]  /*abf0*/  MOV R5, R129 ;  /* 0x0000008100057202 */ /* 0x000fe20000000f00 */
[-C--:B------:R-:W-:Y:S01]  /*ac00*/  IMAD R18, R7, R82.reuse, R18 ;  /* 0x0000005207127224 */ /* 0x080fe200078e0212 */
[----:B------:R-:W-:Y:S01]  /*ac10*/  SHF.R.S32.HI R7, RZ, 0x18, R127 ;  /* 0x00000018ff077819 */ /* 0x000fe2000001147f */
[----:B------:R-:W-:Y:S01]  /*ac20*/  IMAD R23, R87, R82, R23 ;  /* 0x0000005257177224 */ /* 0x000fe200078e0217 */
[----:B------:R-:W-:Y:S01]  /*ac30*/  I2IP.S8.S32.SAT R87, R2, R0, R19 ;  /* 0x0000000002577239 */ /* 0x000fe20000001413 */
[----:B------:R-:W-:Y:S01]  /*ac40*/  IMAD R20, R3, R82, R20 ;  /* 0x0000005203147224 */ /* 0x000fe200078e0214 */
[----:B------:R-:W-:Y:S01]  /*ac50*/  SHF.R.S32.HI R3, RZ, 0x18, R130 ;  /* 0x00000018ff037819 */ /* 0x000fe20000011482 */
[C---:B------:R-:W-:Y:S01]  /*ac60*/  IMAD R22, R78.reuse, R26, RZ ;  /* 0x0000001a4e167224 */ /* 0x040fe200078e02ff */
[----:B------:R-:W-:Y:S01]  /*ac70*/  I2IP.S8.S32.SAT R18, R23, R18, RZ ;  /* 0x0000001217127239 */ /* 0x000fe200000014ff */
[----:B------:R-:W-:Y:S01]  /*ac80*/  IMAD R27, R78, R27, RZ ;  /* 0x0000001b4e1b7224 */ /* 0x000fe200078e02ff */
[----:B------:R1:W-:Y:S01]  /*ac90*/  STS.128 [R153+UR49+0xa200], R84 ;  /* 0x00a2005499007988 */ /* 0x0003e20008000c31 */
[----:B------:R-:W-:Y:S01]  /*aca0*/  IMAD R21, R4, R82, R21 ;  /* 0x0000005204157224 */ /* 0x000fe200078e0215 */
[----:B------:R-:W-:Y:S01]  /*acb0*/  I2IP.S8.S32.SAT R16, R17, R16, R18 ;  /* 0x0000001011107239 */ /* 0x000fe20000001412 */
[-C--:B------:R-:W-:Y:S01]  /*acc0*/  IMAD R22, R3, R82.reuse, R22 ;  /* 0x0000005203167224 */ /* 0x080fe200078e0216 */
[----:B------:R-:W-:Y:S01]  /*acd0*/  SHF.R.S32.HI R0, RZ, 0x18, R128 ;  /* 0x00000018ff007819 */ /* 0x000fe20000011480 */
[----:B------:R-:W-:Y:S01]  /*ace0*/  IMAD R27, R88, R82, R27 ;  /* 0x00000052581b7224 */ /* 0x000fe200078e021b */
[----:B------:R-:W-:Y:S01]  /*acf0*/  SHF.R.S32.HI R96, RZ, 0x18, R97 ;  /* 0x00000018ff607819 */ /* 0x000fe20000011461 */
[C---:B------:R-:W-:Y:S01]  /*ad00*/  IMAD R26, R78.reuse, R30, RZ ;  /* 0x0000001e4e1a7224 */ /* 0x040fe200078e02ff */
[----:B------:R-:W-:Y:S01]  /*ad10*/  SHF.L.U32 R106, R97, 0x8, RZ ;  /* 0x00000008616a7819 */ /* 0x000fe200000006ff */
[----:B------:R-:W-:Y:S01]  /*ad20*/  IMAD R24, R5, R82, R24 ;  /* 0x0000005205187224 */ /* 0x000fe200078e0218 */
[----:B------:R-:W-:Y:S01]  /*ad30*/  I2IP.S8.S32.SAT R17, R27, R22, RZ ;  /* 0x000000161b117239 */ /* 0x000fe200000014ff */
[----:B------:R-:W-:Y:S01]  /*ad40*/  IMAD R31, R78, R31, RZ ;  /* 0x0000001f4e1f7224 */ /* 0x000fe200078e02ff */
[----:B------:R-:W-:Y:S01]  /*ad50*/  SHF.R.S32.HI R5, RZ, 0x18, R124 ;  /* 0x00000018ff057819 */ /* 0x000fe2000001147c */
[----:B------:R-:W-:Y:S01]  /*ad60*/  IMAD R25, R0, R82, R25 ;  /* 0x0000005200197224 */ /* 0x000fe200078e0219 */
[----:B------:R-:W-:Y:S01]  /*ad70*/  I2IP.S8.S32.SAT R17, R21, R20, R17 ;  /* 0x0000001415117239 */ /* 0x000fe20000001411 */
[-C--:B------:R-:W-:Y:S01]  /*ad80*/  IMAD R26, R7, R82.reuse, R26 ;  /* 0x00000052071a7224 */ /* 0x080fe200078e021a */
[----:B------:R-:W-:Y:S01]  /*ad90*/  SHF.R.S32.HI R0, RZ, 0x18, R125 ;  /* 0x00000018ff007819 */ /* 0x000fe2000001147d */
[----:B------:R-:W-:Y:S01]  /*ada0*/  IMAD.MOV.U32 R3, RZ, RZ, R126 ;  /* 0x000000ffff037224 */ /* 0x000fe200078e007e */
[----:B------:R-:W-:Y:S01]  /*adb0*/  SHF.R.S32.HI R7, RZ, 0x18, R118 ;  /* 0x00000018ff077819 */ /* 0x000fe20000011476 */
[----:B------:R-:W-:Y:S01]  /*adc0*/  IMAD R31, R89, R82, R31 ;  /* 0x00000052591f7224 */ /* 0x000fe200078e021f */
[----:B------:R-:W-:Y:S01]  /*add0*/  SHF.R.S32.HI R97, RZ, 0x18, R98 ;  /* 0x00000018ff617819 */ /* 0x000fe20000011462 */
[----:B------:R-:W-:Y:S01]  /*ade0*/  IMAD R30, R78, R34, RZ ;  /* 0x000000224e1e7224 */ /* 0x000fe200078e02ff */
[----:B------:R-:W-:Y:S01]  /*adf0*/  SHF.L.U32 R103, R98, 0x8, RZ ;  /* 0x0000000862677819 */ /* 0x000fe200000006ff */
[----:B------:R-:W-:Y:S01]  /*ae00*/  IMAD R28, R3, R82, R28 ;  /* 0x00000052031c7224 */ /* 0x000fe200078e021c */
[----:B------:R-:W-:Y:S01]  /*ae10*/  I2IP.S8.S32.SAT R18, R31, R26, RZ ;  /* 0x0000001a1f127239 */ /* 0x000fe200000014ff */
[----:B------:R-:W-:Y:S01]  /*ae20*/  IMAD R35, R78, R35, RZ ;  /* 0x000000234e237224 */ /* 0x000fe200078e02ff */
[----:B------:R-:W-:Y:S01]  /*ae30*/  MOV R3, R123 ;  /* 0x0000007b00037202 */ /* 0x000fe20000000f00 */
[----:B------:R-:W-:Y:S01]  /*ae40*/  IMAD R29, R0, R82, R29 ;  /* 0x00000052001d7224 */ /* 0x000fe200078e021d */
[----:B------:R-:W-:Y:S01]  /*ae50*/  I2IP.S8.S32.SAT R18, R25, R24, R18 ;  /* 0x0000001819127239 */ /* 0x000fe20000001412 */
[-C--:B------:R-:W-:Y:S01]  /*ae60*/  IMAD R30, R5, R82.reuse, R30 ;  /* 0x00000052051e7224 */ /* 0x080fe200078e021e */
[----:B------:R-:W-:Y:S01]  /*ae70*/  SHF.R.S32.HI R0, RZ, 0x18, R122 ;  /* 0x00000018ff007819 */ /* 0x000fe2000001147a */
[----:B------:R-:W-:Y:S01]  /*ae80*/  IMAD R35, R90, R82, R35 ;  /* 0x000000525a237224 */ /* 0x000fe200078e0223 */
[----:B------:R-:W-:Y:S01]  /*ae90*/  MOV R5, R120 ;  /* 0x0000007800057202 */ /* 0x000fe20000000f00 */
[----:B------:R-:W-:Y:S01]  /*aea0*/  IMAD R32, R3, R82, R32 ;  /* 0x0000005203207224 */ /* 0x000fe200078e0220 */
[----:B------:R-:W-:Y:S01]  /*aeb0*/  SHF.R.S32.HI R3, RZ, 0x18, R121 ;  /* 0x00000018ff037819 */ /* 0x000fe20000011479 */
[C---:B------:R-:W-:Y:S01]  /*aec0*/  IMAD R34, R78.reuse, R38, RZ ;  /* 0x000000264e227224 */ /* 0x040fe200078e02ff */
[----:B------:R-:W-:Y:S01]  /*aed0*/  I2IP.S8.S32.SAT R19, R35, R30, RZ ;  /* 0x0000001e23137239 */ /* 0x000fe200000014ff */
[----:B------:R-:W-:Y:S01]  /*aee0*/  IMAD R39, R78, R39, RZ ;  /* 0x000000274e277224 */ /* 0x000fe200078e02ff */
[----:B------:R-:W-:Y:S01]  /*aef0*/  SHF.R.S32.HI R98, RZ, 0x18, R99 ;  /* 0x00000018ff627819 */ /* 0x000fe20000011463 */
[----:B------:R-:W-:Y:S01]  /*af00*/  IMAD R33, R0, R82, R33 ;  /* 0x0000005200217224 */ /* 0x000fe200078e0221 */
[----:B------:R-:W-:Y:S01]  /*af10*/  I2IP.S8.S32.SAT R19, R29, R28, R19 ;  /* 0x0000001c1d137239 */ /* 0x000fe20000001413 */
[-C--:B------:R-:W-:Y:S01]  /*af20*/  IMAD R34, R3, R82.reuse, R34 ;  /* 0x0000005203227224 */ /* 0x080fe200078e0222 */
[----:B------:R-:W-:Y:S01]  /*af30*/  SHF.R.S32.HI R0, RZ, 0x18, R119 ;  /* 0x00000018ff007819 */ /* 0x000fe20000011477 */
[----:B------:R-:W-:Y:S01]  /*af40*/  IMAD R39, R91, R82, R39 ;  /* 0x000000525b277224 */ /* 0x000fe200078e0227 */
[----:B------:R-:W-:Y:S01]  /*af50*/  MOV R3, R117 ;  /* 0x0000007500037202 */ /* 0x000fe20000000f00 */
[C---:B------:R-:W-:Y:S01]  /*af60*/  IMAD R38, R78.reuse, R42, RZ ;  /* 0x0000002a4e267224 */ /* 0x040fe200078e02ff */
[----:B------:R1:W-:Y:S01]  /*af70*/  STS.128 [R172+0xa200], R16 ;  /* 0x00a20010ac007388 */ /* 0x0003e20000000c00 */
        /* <DEDUP_REMOVED lines=8> */
[-C--:B------:R-:W-:Y:S01]  /*b000*/  IMAD R43, R92, R82.reuse, R43 ;  /* 0x000000525c2b7224 */ /* 0x080fe200078e022b */
[----:B------:R-:W-:Y:S01]  /*b010*/  SHF.R.S32.HI R7, RZ, 0x18, R112 ;  /* 0x00000018ff077819 */ /* 0x000fe20000011470 */
[----:B------:R-:W-:Y:S01]  /*b020*/  IMAD R40, R3, R82, R40 ;  /* 0x0000005203287224 */ /* 0x000fe200078e0228 */
[----:B------:R-:W-:Y:S01]  /*b030*/  SHF.R.S32.HI R3, RZ, 0x18, R115 ;  /* 0x00000018ff037819 */ /* 0x000fe20000011473 */
[C---:B------:R-:W-:Y:S01]  /*b040*/  IMAD R42, R78.reuse, R46, RZ ;  /* 0x0000002e4e2a7224 */ /* 0x040fe200078e02ff */
[----:B------:R-:W-:Y:S01]  /*b050*/  I2IP.S8.S32.SAT R38, R43, R38, RZ ;  /* 0x000000262b267239 */ /* 0x000fe200000014ff */
[----:B------:R-:W-:Y:S01]  /*b060*/  IMAD R47, R78, R47, RZ ;  /* 0x0000002f4e2f7224 */ /* 0x000fe200078e02ff */
[----:B------:R-:W-:Y:S01]  /*b070*/  SHF.L.U32 R100, R99, 0x8, RZ ;  /* 0x0000000863647819 */ /* 0x000fe200000006ff */
[----:B------:R-:W-:Y:S01]  /*b080*/  IMAD R41, R0, R82, R41 ;  /* 0x0000005200297224 */ /* 0x000fe200078e0229 */
[----:B------:R-:W-:Y:S01]  /*b090*/  I2IP.S8.S32.SAT R33, R37, R36, R38 ;  /* 0x0000002425217239 */ /* 0x000fe20000001426 */
[-C--:B------:R-:W-:Y:S01]  /*b0a0*/  IMAD R42, R3, R82.reuse, R42 ;  /* 0x00000052032a7224 */ /* 0x080fe200078e022a */
[----:B------:R-:W-:Y:S01]  /*b0b0*/  SHF.R.S32.HI R0, RZ, 0x18, R113 ;  /* 0x00000018ff007819 */ /* 0x000fe20000011471 */
[----:B------:R-:W-:Y:S01]  /*b0c0*/  IMAD R47, R93, R82, R47 ;  /* 0x000000525d2f7224 */ /* 0x000fe200078e022f */
[----:B------:R-:W-:Y:S01]  /*b0d0*/  IADD3 R76, PT, PT, R76, 0x1, RZ ;  /* 0x000000014c4c7810 */ /* 0x000fe20007ffe0ff */
[C---:B------:R-:W-:Y:S02]  /*b0e0*/  IMAD R46, R78.reuse, R50, RZ ;  /* 0x000000324e2e7224 */ /* 0x040fe400078e02ff */
        /* <DEDUP_REMOVED lines=8> */
[----:B------:R-:W-:Y:S02]  /*b170*/  IMAD.MOV.U32 R3, RZ, RZ, R111 ;  /* 0x000000ffff037224 */ /* 0x000fe400078e006f */
[-C--:B------:R-:W-:Y:S02]  /*b180*/  IMAD R51, R94, R82.reuse, R51 ;  /* 0x000000525e337224 */ /* 0x080fe400078e0233 */
[----:B------:R-:W-:Y:S01]  /*b190*/  IMAD R48, R3, R82, R48 ;  /* 0x0000005203307224 */ /* 0x000fe200078e0230 */
[----:B------:R-:W-:Y:S01]  /*b1a0*/  SHF.R.S32.HI R3, RZ, 0x18, R109 ;  /* 0x00000018ff037819 */ /* 0x000fe2000001146d */
[C---:B------:R-:W-:Y:S01]  /*b1b0*/  IMAD R50, R78.reuse, R54, RZ ;  /* 0x000000364e327224 */ /* 0x040fe200078e02ff */
[----:B------:R-:W-:Y:S01]  /*b1c0*/  I2IP.S8.S32.SAT R35, R51, R46, RZ ;  /* 0x0000002e33237239 */ /* 0x000fe200000014ff */
[----:B------:R-:W-:Y:S02]  /*b1d0*/  IMAD R55, R78, R55, RZ ;  /* 0x000000374e377224 */ /* 0x000fe400078e02ff */
[----:B------:R-:W-:Y:S01]  /*b1e0*/  IMAD R49, R0, R82, R49 ;  /* 0x0000005200317224 */ /* 0x000fe200078e0231 */
[----:B------:R-:W-:Y:S01]  /*b1f0*/  I2IP.S8.S32.SAT R35, R45, R44, R35 ;  /* 0x0000002c2d237239 */ /* 0x000fe20000001423 */
[-C--:B------:R-:W-:Y:S01]  /*b200*/  IMAD R50, R3, R82.reuse, R50 ;  /* 0x0000005203327224 */ /* 0x080fe200078e0232 */
[----:B------:R-:W-:Y:S01]  /*b210*/  SHF.R.S32.HI R0, RZ, 0x18, R107 ;  /* 0x00000018ff007819 */ /* 0x000fe2000001146b */
[----:B------:R-:W-:Y:S01]  /*b220*/  IMAD R55, R95, R82, R55 ;  /* 0x000000525f377224 */ /* 0x000fe200078e0237 */
[----:B------:R-:W-:Y:S01]  /*b230*/  SHF.R.S32.HI R3, RZ, 0x18, R106 ;  /* 0x00000018ff037819 */ /* 0x000fe2000001146a */
        /* <DEDUP_REMOVED lines=11> */
[----:B------:R-:W-:Y:S01]  /*b2f0*/  SHF.R.S32.HI R3, RZ, 0x18, R103 ;  /* 0x00000018ff037819 */ /* 0x000fe20000011467 */
[----:B------:R-:W-:Y:S02]  /*b300*/  IMAD R58, R78, R62, RZ ;  /* 0x0000003e4e3a7224 */ /* 0x000fe400078e02ff */
[----:B------:R-:W-:Y:S01]  /*b310*/  IMAD R56, R5, R82, R56 ;  /* 0x0000005205387224 */ /* 0x000fe200078e0238 */
[----:B------:R-:W-:Y:S01]  /*b320*/  MOV R5, R102 ;  /* 0x0000006600057202 */ /* 0x000fe20000000f00 */
[----:B------:R-:W-:Y:S01]  /*b330*/  IMAD R57, R0, R82, R57 ;  /* 0x0000005200397224 */ /* 0x000fe200078e0239 */
[----:B------:R-:W-:Y:S01]  /*b340*/  SHF.R.S32.HI R0, RZ, 0x18, R101 ;  /* 0x00000018ff007819 */ /* 0x000fe20000011465 */
[C---:B------:R-:W-:Y:S01]  /*b350*/  IMAD R63, R78.reuse, R63, RZ ;  /* 0x0000003f4e3f7224 */ /* 0x040fe200078e02ff */
[----:B------:R-:W-:Y:S01]  /*b360*/  I2IP.S8.S32.SAT R54, R59, R54, RZ ;  /* 0x000000363b367239 */ /* 0x000fe200000014ff */
[-C--:B------:R-:W-:Y:S01]  /*b370*/  IMAD R58, R3, R82.reuse, R58 ;  /* 0x00000052033a7224 */ /* 0x080fe200078e023a */
[----:B------:R-:W-:Y:S01]  /*b380*/  SHF.R.S32.HI R3, RZ, 0x18, R100 ;  /* 0x00000018ff037819 */ /* 0x000fe20000011464 */
[----:B------:R-:W-:Y:S01]  /*b390*/  IMAD R63, R97, R82, R63 ;  /* 0x00000052613f7224 */ /* 0x000fe200078e023f */
[----:B------:R-:W-:Y:S01]  /*b3a0*/  I2IP.S8.S32.SAT R49, R53, R52, R54 ;  /* 0x0000003435317239 */ /* 0x000fe20000001436 */
        /* <DEDUP_REMOVED lines=28> */
.L_x_132:
[----:B------:R-:W-:Y:S05]  /*b570*/  BSYNC.RECONVERGENT B0 ;  /* 0x0000000000007941 */ /* 0x000fea0003800200 */
.L_x_131:
[----:B------:R-:W-:Y:S01]  /*b580*/  BAR.SYNC.DEFER_BLOCKING 0x1, 0x80 ;  /* 0x0042000000007b1d */ /* 0x000fe20000010000 */
[----:B------:R-:W-:Y:S01]  /*b590*/  ISETP.NE.AND P2, PT, R168, RZ, PT ;  /* 0x000000ffa800720c */ /* 0x000fe20003f45270 */
[----:B------:R-:W-:Y:S01]  /*b5a0*/  IMAD.IADD R20, R75, 0x1, R150 ;  /* 0x000000014b147824 */ /* 0x000fe200078e0296 */
[----:B------:R-:W-:Y:S01]  /*b5b0*/  ISETP.NE.AND P0, PT, R169, 0x2, PT ;  /* 0x00000002a900780c */ /* 0x000fe20003f05270 */
[----:B------:R-:W-:Y:S01]  /*b5c0*/  IMAD.IADD R21, R77, 0x1, R152 ;  /* 0x000000014d157824 */ /* 0x000fe200078e0298 */
[----:B------:R-:W-:Y:S02]  /*b5d0*/  ISETP.NE.AND P1, PT, R76, 0x2, PT ;  /* 0x000000024c00780c */ /* 0x000fe40003f25270 */
[----:B------:R-:W-:Y:S02]  /*b5e0*/  SEL R0, RZ, 0x1, P0 ;  /* 0x00000001ff007807 */ /* 0x000fe40000000000 */
[----:B------:R-:W-:Y:S02]  /*b5f0*/  SEL R3, RZ, 0x1, P1 ;  /* 0x00000001ff037807 */ /* 0x000fe40000800000 */
[----:B------:R-:W-:Y:S02]  /*b600*/  LOP3.LUT R161, R161, R0, RZ, 0x3c, !PT ;  /* 0x00000000a1a17212 */ /* 0x000fe400078e3cff */
[----:B------:R-:W-:Y:S02]  /*b610*/  LOP3.LUT R162, R162, R3, RZ, 0x3c, !PT ;  /* 0x00000003a2a27212 */ /* 0x000fe400078e3cff */
[----:B------:R-:W-:Y:S02]  /*b620*/  @P2 R2UR UR36, R158 ;  /* 0x000000009e2422ca */ /* 0x000fe400000e0000 */
[----:B------:R-:W-:Y:S02]  /*b630*/  SEL R169, R169, RZ, P0 ;  /* 0x000000ffa9a97207 */ /* 0x000fe40000000000 */
[----:B------:R-:W-:Y:S01]  /*b640*/  SEL R76, R76, RZ, P1 ;  /* 0x000000ff4c4c7207 */ /* 0x000fe20000800000 */
[----:B------:R-:W-:Y:S10]  /*b650*/  @P2 BRA `(.L_x_133) ;  /* 0xffffff9800a82947 */ /* 0x000ff4000383ffff */
[----:B------:R-:W-:Y:S05]  /*b660*/  EXIT ;  /* 0x000000000000794d */ /* 0x000fea0003800000 */
.L_x_20:
[----:B--2---:R2:W1:Y:S02]  /*b670*/  SYNCS.PHASECHK.TRANS64.TRYWAIT P0, [R3+URZ+0x180], R2 ;  /* 0x00018002030075a7 */ /* 0x00446400080011ff */
[----:B-1----:R-:W-:Y:S05]  /*b680*/  @!P0 NANOSLEEP.SYNCS 0x989680 ;  /* 0x009896800000895d */ /* 0x002fea0003900000 */
[----:B------:R-:W1:Y:S02]  /*b690*/  @!P0 SYNCS.PHASECHK.TRANS64 P0, [R3+URZ+0x180], R2 ;  /* 0x00018002030085a7 */ /* 0x000e6400080010ff */
[----:B-1----:R-:W-:Y:S05]  /*b6a0*/  @!P0 BRA `(.L_x_20) ;  /* 0xfffffffc00f08947 */ /* 0x002fea000383ffff */
[----:B------:R-:W-:Y:S05]  /*b6b0*/  BRA `(.L_x_134) ;  /* 0xffffff6000187947 */ /* 0x000fea000383ffff */
.L_x_23:
[----:B-1----:R-:W-:-:S07]  /*b6c0*/  MOV R2, UR33 ;  /* 0x0000002100027c02 */ /* 0x002fce0008000f00 */
.L_x_135:
[----:B-1----:R1:W2:Y:S02]  /*b6d0*/  SYNCS.PHASECHK.TRANS64.TRYWAIT P0, [R2+URZ+0x70], R5 ;  /* 0x00007005020075a7 */ /* 0x0022a400080011ff */
[----:B--2---:R-:W-:Y:S05]  /*b6e0*/  @!P0 NANOSLEEP.SYNCS 0x989680 ;  /* 0x009896800000895d */ /* 0x004fea0003900000 */
[----:B------:R-:W2:Y:S02]  /*b6f0*/  @!P0 SYNCS.PHASECHK.TRANS64 P0, [R2+URZ+0x70], R5 ;  /* 0x00007005020085a7 */ /* 0x000ea400080010ff */
[----:B--2---:R-:W-:Y:S05]  /*b700*/  @!P0 BRA `(.L_x_135) ;  /* 0xfffffffc00f08947 */ /* 0x004fea000383ffff */
[----:B------:R-:W-:Y:S05]  /*b710*/  BRA `(.L_x_22) ;  /* 0xffffff6000687947 */ /* 0x000fea000383ffff */
.L_x_29:
[----:B-1----:R-:W-:-:S07]  /*b720*/  MOV R2, UR17 ;  /* 0x0000001100027c02 */ /* 0x002fce0008000f00 */
.L_x_136:
[----:B-1----:R1:W2:Y:S02]  /*b730*/  SYNCS.PHASECHK.TRANS64.TRYWAIT P0, [R2+URZ+0x70], R5 ;  /* 0x00007005020075a7 */ /* 0x0022a400080011ff */
[----:B--2---:R-:W-:Y:S05]  /*b740*/  @!P0 NANOSLEEP.SYNCS 0x989680 ;  /* 0x009896800000895d */ /* 0x004fea0003900000 */
[----:B------:R-:W2:Y:S02]  /*b750*/  @!P0 SYNCS.PHASECHK.TRANS64 P0, [R2+URZ+0x70], R5 ;  /* 0x00007005020085a7 */ /* 0x000ea400080010ff */
[----:B--2---:R-:W-:Y:S05]  /*b760*/  @!P0 BRA `(.L_x_136) ;  /* 0xfffffffc00f08947 */ /* 0x004fea000383ffff */
[----:B------:R-:W-:Y:S05]  /*b770*/  BRA `(.L_x_28) ;  /* 0xffffff6400107947 */ /* 0x000fea000383ffff */
.L_x_33:
[----:B-1----:R1:W2:Y:S02]  /*b780*/  SYNCS.PHASECHK.TRANS64.TRYWAIT P0, [R2+URZ+0x130], R3 ;  /* 0x00013003020075a7 */ /* 0x0022a400080011ff */
[----:B--2---:R-:W-:Y:S05]  /*b790*/  @!P0 NANOSLEEP.SYNCS 0x989680 ;  /* 0x009896800000895d */ /* 0x004fea0003900000 */
[----:B------:R-:W2:Y:S02]  /*b7a0*/  @!P0 SYNCS.PHASECHK.TRANS64 P0, [R2+URZ+0x130], R3 ;  /* 0x00013003020085a7 */ /* 0x000ea400080010ff */
[----:B--2---:R-:W-:Y:S05]  /*b7b0*/  @!P0 BRA `(.L_x_33) ;  /* 0xfffffffc00f08947 */ /* 0x004fea000383ffff */
[----:B------:R-:W-:Y:S05]  /*b7c0*/  BRA `(.L_x_137) ;  /* 0xffffff6400a07947 */ /* 0x000fea000383ffff */
.L_x_37:
[----:B----4-:R-:W-:-:S07]  /*b7d0*/  MOV R0, UR5 ;  /* 0x0000000500007c02 */ /* 0x010fce0008000f00 */
.L_x_138:
[----:B-1----:R1:W2:Y:S02]  /*b7e0*/  SYNCS.PHASECHK.TRANS64.TRYWAIT P0, [R0+URZ], R3 ;  /* 0x00000003000075a7 */ /* 0x0022a400080011ff */
[----:B--2---:R-:W-:Y:S05]  /*b7f0*/  @!P0 NANOSLEEP.SYNCS 0x989680 ;  /* 0x009896800000895d */ /* 0x004fea0003900000 */
[----:B------:R-:W2:Y:S02]  /*b800*/  @!P0 SYNCS.PHASECHK.TRANS64 P0, [R0+URZ], R3 ;  /* 0x00000003000085a7 */ /* 0x000ea400080010ff */
[----:B--2---:R-:W-:Y:S05]  /*b810*/  @!P0 BRA `(.L_x_138) ;  /* 0xfffffffc00f08947 */ /* 0x004fea000383ffff */
[----:B------:R-:W-:Y:S05]  /*b820*/  BRA `(.L_x_139) ;  /* 0xffffff6c00107947 */ /* 0x000fea000383ffff */
.L_x_38:
[----:B----4-:R-:W-:-:S07]  /*b830*/  MOV R0, UR5 ;  /* 0x0000000500007c02 */ /* 0x010fce0008000f00 */
.L_x_140:
[----:B-1----:R1:W2:Y:S02]  /*b840*/  SYNCS.PHASECHK.TRANS64.TRYWAIT P0, [R0+URZ], R3 ;  /* 0x00000003000075a7 */ /* 0x0022a400080011ff */
[----:B--2---:R-:W-:Y:S05]  /*b850*/  @!P0 NANOSLEEP.SYNCS 0x989680 ;  /* 0x009896800000895d */ /* 0x004fea0003900000 */
[----:B------:R-:W2:Y:S02]  /*b860*/  @!P0 SYNCS.PHASECHK.TRANS64 P0, [R0+URZ], R3 ;  /* 0x00000003000085a7 */ /* 0x000ea400080010ff */
[----:B--2---:R-:W-:Y:S05]  /*b870*/  @!P0 BRA `(.L_x_140) ;  /* 0xfffffffc00f08947 */ /* 0x004fea000383ffff */
[----:B------:R-:W-:Y:S05]  /*b880*/  BRA `(.L_x_141) ;  /* 0xffffff6c001c7947 */ /* 0x000fea000383ffff */
.L_x_39:
[----:B----4-:R-:W-:-:S07]  /*b890*/  MOV R0, UR5 ;  /* 0x0000000500007c02 */ /* 0x010fce0008000f00 */
.L_x_142:
[----:B-1----:R1:W2:Y:S02]  /*b8a0*/  SYNCS.PHASECHK.TRANS64.TRYWAIT P0, [R0+URZ], R3 ;  /* 0x00000003000075a7 */ /* 0x0022a400080011ff */
[----:B--2---:R-:W-:Y:S05]  /*b8b0*/  @!P0 NANOSLEEP.SYNCS 0x989680 ;  /* 0x009896800000895d */ /* 0x004fea0003900000 */
[----:B------:R-:W2:Y:S02]  /*b8c0*/  @!P0 SYNCS.PHASECHK.TRANS64 P0, [R0+URZ], R3 ;  /* 0x00000003000085a7 */ /* 0x000ea400080010ff */
[----:B--2---:R-:W-:Y:S05]  /*b8d0*/  @!P0 BRA `(.L_x_142) ;  /* 0xfffffffc00f08947 */ /* 0x004fea000383ffff */
[----:B------:R-:W-:Y:S05]  /*b8e0*/  BRA `(.L_x_143) ;  /* 0xffffff6c00287947 */ /* 0x000fea000383ffff */
.L_x_40:
[----:B----4-:R-:W-:-:S07]  /*b8f0*/  MOV R0, UR5 ;  /* 0x0000000500007c02 */ /* 0x010fce0008000f00 */
.L_x_144:
[----:B-1----:R1:W2:Y:S02]  /*b900*/  SYNCS.PHASECHK.TRANS64.TRYWAIT P0, [R0+URZ], R3 ;  /* 0x00000003000075a7 */ /* 0x0022a400080011ff */
[----:B--2---:R-:W-:Y:S05]  /*b910*/  @!P0 NANOSLEEP.SYNCS 0x989680 ;  /* 0x009896800000895d */ /* 0x004fea0003900000 */
[----:B------:R-:W2:Y:S02]  /*b920*/  @!P0 SYNCS.PHASECHK.TRANS64 P0, [R0+URZ], R3 ;  /* 0x00000003000085a7 */ /* 0x000ea400080010ff */
[----:B--2---:R-:W-:Y:S05]  /*b930*/  @!P0 BRA `(.L_x_144) ;  /* 0xfffffffc00f08947 */ /* 0x004fea000383ffff */
[----:B------:R-:W-:Y:S05]  /*b940*/  BRA `(.L_x_145) ;  /* 0xffffff6c00347947 */ /* 0x000fea000383ffff */
.L_x_41:
[----:B----4-:R-:W-:-:S07]  /*b950*/  MOV R0, UR5 ;  /* 0x0000000500007c02 */ /* 0x010fce0008000f00 */
.L_x_146:
[----:B-1----:R1:W2:Y:S02]  /*b960*/  SYNCS.PHASECHK.TRANS64.TRYWAIT P0, [R0+URZ], R3 ;  /* 0x00000003000075a7 */ /* 0x0022a400080011ff */
[----:B--2---:R-:W-:Y:S05]  /*b970*/  @!P0 NANOSLEEP.SYNCS 0x989680 ;  /* 0x009896800000895d */ /* 0x004fea0003900000 */
[----:B------:R-:W2:Y:S02]  /*b980*/  @!P0 SYNCS.PHASECHK.TRANS64 P0, [R0+URZ], R3 ;  /* 0x00000003000085a7 */ /* 0x000ea400080010ff */
[----:B--2---:R-:W-:Y:S05]  /*b990*/  @!P0 BRA `(.L_x_146) ;  /* 0xfffffffc00f08947 */ /* 0x004fea000383ffff */
[----:B------:R-:W-:Y:S05]  /*b9a0*/  BRA `(.L_x_147) ;  /* 0xffffff6c00407947 */ /* 0x000fea000383ffff */
.L_x_42:
[----:B----4-:R-:W-:-:S07]  /*b9b0*/  MOV R0, UR5 ;  /* 0x0000000500007c02 */ /* 0x010fce0008000f00 */
.L_x_148:
[----:B-1----:R1:W2:Y:S02]  /*b9c0*/  SYNCS.PHASECHK.TRANS64.TRYWAIT P0, [R0+URZ], R3 ;  /* 0x00000003000075a7 */ /* 0x0022a400080011ff */
[----:B--2---:R-:W-:Y:S05]  /*b9d0*/  @!P0 NANOSLEEP.SYNCS 0x989680 ;  /* 0x009896800000895d */ /* 0x004fea0003900000 */
[----:B------:R-:W2:Y:S02]  /*b9e0*/  @!P0 SYNCS.PHASECHK.TRANS64 P0, [R0+URZ], R3 ;  /* 0x00000003000085a7 */ /* 0x000ea400080010ff */
[----:B--2---:R-:W-:Y:S05]  /*b9f0*/  @!P0 BRA `(.L_x_148) ;  /* 0xfffffffc00f08947 */ /* 0x004fea000383ffff */
[----:B------:R-:W-:Y:S05]  /*ba00*/  BRA `(.L_x_149) ;  /* 0xffffff6c004c7947 */ /* 0x000fea000383ffff */
.L_x_43:
[----:B----4-:R-:W-:-:S07]  /*ba10*/  MOV R0, UR5 ;  /* 0x0000000500007c02 */ /* 0x010fce0008000f00 */
.L_x_150:
[----:B-1----:R1:W2:Y:S02]  /*ba20*/  SYNCS.PHASECHK.TRANS64.TRYWAIT P0, [R0+URZ], R3 ;  /* 0x00000003000075a7 */ /* 0x0022a400080011ff */
[----:B--2---:R-:W-:Y:S05]  /*ba30*/  @!P0 NANOSLEEP.SYNCS 0x989680 ;  /* 0x009896800000895d */ /* 0x004fea0003900000 */
[----:B------:R-:W2:Y:S02]  /*ba40*/  @!P0 SYNCS.PHASECHK.TRANS64 P0, [R0+URZ], R3 ;  /* 0x00000003000085a7 */ /* 0x000ea400080010ff */
[----:B--2---:R-:W-:Y:S05]  /*ba50*/  @!P0 BRA `(.L_x_150) ;  /* 0xfffffffc00f08947 */ /* 0x004fea000383ffff */
[----:B------:R-:W-:Y:S05]  /*ba60*/  BRA `(.L_x_151) ;  /* 0xffffff6c00587947 */ /* 0x000fea000383ffff */
.L_x_44:
[----:B----4-:R-:W-:-:S07]  /*ba70*/  MOV R0, UR5 ;  /* 0x0000000500007c02 */ /* 0x010fce0008000f00 */
.L_x_152:
[----:B-1----:R1:W2:Y:S02]  /*ba80*/  SYNCS.PHASECHK.TRANS64.TRYWAIT P0, [R0+URZ], R3 ;  /* 0x00000003000075a7 */ /* 0x0022a400080011ff */
[----:B--2---:R-:W-:Y:S05]  /*ba90*/  @!P0 NANOSLEEP.SYNCS 0x989680 ;  /* 0x009896800000895d */ /* 0x004fea0003900000 */
[----:B------:R-:W2:Y:S02]  /*baa0*/  @!P0 SYNCS.PHASECHK.TRANS64 P0, [R0+URZ], R3 ;  /* 0x00000003000085a7 */ /* 0x000ea400080010ff */
[----:B--2---:R-:W-:Y:S05]  /*bab0*/  @!P0 BRA `(.L_x_152) ;  /* 0xfffffffc00f08947 */ /* 0x004fea000383ffff */
[----:B------:R-:W-:Y:S05]  /*bac0*/  BRA `(.L_x_153) ;  /* 0xffffff6c00647947 */ /* 0x000fea000383ffff */
.L_x_45:
[----:B----4-:R-:W-:-:S07]  /*bad0*/  MOV R0, UR5 ;  /* 0x0000000500007c02 */ /* 0x010fce0008000f00 */
.L_x_154:
[----:B-1----:R1:W2:Y:S02]  /*bae0*/  SYNCS.PHASECHK.TRANS64.TRYWAIT P0, [R0+URZ], R3 ;  /* 0x00000003000075a7 */ /* 0x0022a400080011ff */
[----:B--2---:R-:W-:Y:S05]  /*baf0*/  @!P0 NANOSLEEP.SYNCS 0x989680 ;  /* 0x009896800000895d */ /* 0x004fea0003900000 */
[----:B------:R-:W2:Y:S02]  /*bb00*/  @!P0 SYNCS.PHASECHK.TRANS64 P0, [R0+URZ], R3 ;  /* 0x00000003000085a7 */ /* 0x000ea400080010ff */
[----:B--2---:R-:W-:Y:S05]  /*bb10*/  @!P0 BRA `(.L_x_154) ;  /* 0xfffffffc00f08947 */ /* 0x004fea000383ffff */
[----:B------:R-:W-:Y:S05]  /*bb20*/  BRA `(.L_x_155) ;  /* 0xffffff6c00707947 */ /* 0x000fea000383ffff */
.L_x_46:
[----:B----4-:R-:W-:-:S07]  /*bb30*/  MOV R0, UR5 ;  /* 0x0000000500007c02 */ /* 0x010fce0008000f00 */
.L_x_156:
[----:B-1----:R1:W2:Y:S02]  /*bb40*/  SYNCS.PHASECHK.TRANS64.TRYWAIT P0, [R0+URZ], R3 ;  /* 0x00000003000075a7 */ /* 0x0022a400080011ff */
[----:B--2---:R-:W-:Y:S05]  /*bb50*/  @!P0 NANOSLEEP.SYNCS 0x989680 ;  /* 0x009896800000895d */ /* 0x004fea0003900000 */
[----:B------:R-:W2:Y:S02]  /*bb60*/  @!P0 SYNCS.PHASECHK.TRANS64 P0, [R0+URZ], R3 ;  /* 0x00000003000085a7 */ /* 0x000ea400080010ff */
[----:B--2---:R-:W-:Y:S05]  /*bb70*/  @!P0 BRA `(.L_x_156) ;  /* 0xfffffffc00f08947 */ /* 0x004fea000383ffff */
[----:B------:R-:W-:Y:S05]  /*bb80*/  BRA `(.L_x_157) ;  /* 0xffffff6c007c7947 */ /* 0x000fea000383ffff */
.L_x_47:
[----:B----4-:R-:W-:-:S07]  /*bb90*/  MOV R0, UR5 ;  /* 0x0000000500007c02 */ /* 0x010fce0008000f00 */
.L_x_158:
[----:B-1----:R1:W2:Y:S02]  /*bba0*/  SYNCS.PHASECHK.TRANS64.TRYWAIT P0, [R0+URZ], R3 ;  /* 0x00000003000075a7 */ /* 0x0022a400080011ff */
[----:B--2---:R-:W-:Y:S05]  /*bbb0*/  @!P0 NANOSLEEP.SYNCS 0x989680 ;  /* 0x009896800000895d */ /* 0x004fea0003900000 */
[----:B------:R-:W2:Y:S02]  /*bbc0*/  @!P0 SYNCS.PHASECHK.TRANS64 P0, [R0+URZ], R3 ;  /* 0x00000003000085a7 */ /* 0x000ea400080010ff */
[----:B--2---:R-:W-:Y:S05]  /*bbd0*/  @!P0 BRA `(.L_x_158) ;  /* 0xfffffffc00f08947 */ /* 0x004fea000383ffff */
[----:B------:R-:W-:Y:S05]  /*bbe0*/  BRA `(.L_x_159) ;  /* 0xffffff6c00887947 */ /* 0x000fea000383ffff */
.L_x_48:
[----:B----4-:R-:W-:-:S07]  /*bbf0*/  MOV R0, UR5 ;  /* 0x0000000500007c02 */ /* 0x010fce0008000f00 */
.L_x_160:
[----:B-1----:R1:W2:Y:S02]  /*bc00*/  SYNCS.PHASECHK.TRANS64.TRYWAIT P0, [R0+URZ], R3 ;  /* 0x00000003000075a7 */ /* 0x0022a400080011ff */
[----:B--2---:R-:W-:Y:S05]  /*bc10*/  @!P0 NANOSLEEP.SYNCS 0x989680 ;  /* 0x009896800000895d */ /* 0x004fea0003900000 */
[----:B------:R-:W2:Y:S02]  /*bc20*/  @!P0 SYNCS.PHASECHK.TRANS64 P0, [R0+URZ], R3 ;  /* 0x00000003000085a7 */ /* 0x000ea400080010ff */
[----:B--2---:R-:W-:Y:S05]  /*bc30*/  @!P0 BRA `(.L_x_160) ;  /* 0xfffffffc00f08947 */ /* 0x004fea000383ffff */
[----:B------:R-:W-:Y:S05]  /*bc40*/  BRA `(.L_x_161) ;  /* 0xffffff6c00947947 */ /* 0x000fea000383ffff */
.L_x_49:
[----:B----4-:R-:W-:-:S07]  /*bc50*/  MOV R0, UR5 ;  /* 0x0000000500007c02 */ /* 0x010fce0008000f00 */
.L_x_162:
[----:B-1----:R1:W2:Y:S02]  /*bc60*/  SYNCS.PHASECHK.TRANS64.TRYWAIT P0, [R0+URZ], R3 ;  /* 0x00000003000075a7 */ /* 0x0022a400080011ff */
[----:B--2---:R-:W-:Y:S05]  /*bc70*/  @!P0 NANOSLEEP.SYNCS 0x989680 ;  /* 0x009896800000895d */ /* 0x004fea0003900000 */
[----:B------:R-:W2:Y:S02]  /*bc80*/  @!P0 SYNCS.PHASECHK.TRANS64 P0, [R0+URZ], R3 ;  /* 0x00000003000085a7 */ /* 0x000ea400080010ff */
[----:B--2---:R-:W-:Y:S05]  /*bc90*/  @!P0 BRA `(.L_x_162) ;  /* 0xfffffffc00f08947 */ /* 0x004fea000383ffff */
[----:B------:R-:W-:Y:S05]  /*bca0*/  BRA `(.L_x_163) ;  /* 0xffffff6c00a07947 */ /* 0x000fea000383ffff */
.L_x_52:
[----:B-1----:R1:W2:Y:S02]  /*bcb0*/  SYNCS.PHASECHK.TRANS64.TRYWAIT P0, [R0+URZ+0x170], R5 ;  /* 0x00017005000075a7 */ /* 0x0022a400080011ff */
[----:B--2---:R-:W-:Y:S05]  /*bcc0*/  @!P0 NANOSLEEP.SYNCS 0x989680 ;  /* 0x009896800000895d */ /* 0x004fea0003900000 */
[----:B------:R-:W2:Y:S02]  /*bcd0*/  @!P0 SYNCS.PHASECHK.TRANS64 P0, [R0+URZ+0x170], R5 ;  /* 0x00017005000085a7 */ /* 0x000ea400080010ff */
[----:B--2---:R-:W-:Y:S05]  /*bce0*/  @!P0 BRA `(.L_x_52) ;  /* 0xfffffffc00f08947 */ /* 0x004fea000383ffff */
[----:B------:R-:W-:Y:S05]  /*bcf0*/  BRA `(.L_x_164) ;  /* 0xffffff6c00fc7947 */ /* 0x000fea000383ffff */
.L_x_53:
[----:B------:R-:W-:-:S07]  /*bd00*/  MOV R0, UR5 ;  /* 0x0000000500007c02 */ /* 0x000fce0008000f00 */
.L_x_165:
[----:B-1----:R1:W2:Y:S02]  /*bd10*/  SYNCS.PHASECHK.TRANS64.TRYWAIT P0, [R0+URZ+0x140], R5 ;  /* 0x00014005000075a7 */ /* 0x0022a400080011ff */
[----:B--2---:R-:W-:Y:S05]  /*bd20*/  @!P0 NANOSLEEP.SYNCS 0x989680 ;  /* 0x009896800000895d */ /* 0x004fea0003900000 */
[----:B------:R-:W2:Y:S02]  /*bd30*/  @!P0 SYNCS.PHASECHK.TRANS64 P0, [R0+URZ+0x140], R5 ;  /* 0x00014005000085a7 */ /* 0x000ea400080010ff */
[----:B--2---:R-:W-:Y:S05]  /*bd40*/  @!P0 BRA `(.L_x_165) ;  /* 0xfffffffc00f08947 */ /* 0x004fea000383ffff */
[----:B------:R-:W-:Y:S05]  /*bd50*/  BRA `(.L_x_166) ;  /* 0xffffff70000c7947 */ /* 0x000fea000383ffff */
.L_x_54:
[----:B-1----:R1:W2:Y:S02]  /*bd60*/  SYNCS.PHASECHK.TRANS64.TRYWAIT P1, [R0+URZ+0x130], R5 ;  /* 0x00013005000075a7 */ /* 0x0022a400080211ff */
[----:B--2---:R-:W-:Y:S05]  /*bd70*/  @!P1 NANOSLEEP.SYNCS 0x989680 ;  /* 0x009896800000995d */ /* 0x004fea0003900000 */
[----:B------:R-:W2:Y:S02]  /*bd80*/  @!P1 SYNCS.PHASECHK.TRANS64 P1, [R0+URZ+0x130], R5 ;  /* 0x00013005000095a7 */ /* 0x000ea400080210ff */
[----:B--2---:R-:W-:Y:S05]  /*bd90*/  @!P1 BRA `(.L_x_54) ;  /* 0xfffffffc00f09947 */ /* 0x004fea000383ffff */
[----:B------:R-:W-:Y:S05]  /*bda0*/  BRA `(.L_x_167) ;  /* 0xffffff70003c7947 */ /* 0x000fea000383ffff */
.L_x_57:
[----:B------:R-:W-:-:S07]  /*bdb0*/  MOV R0, UR5 ;  /* 0x0000000500007c02 */ /* 0x000fce0008000f00 */
.L_x_168:
[----:B-1----:R1:W2:Y:S02]  /*bdc0*/  SYNCS.PHASECHK.TRANS64.TRYWAIT P0, [R0+URZ+0x140], R3 ;  /* 0x00014003000075a7 */ /* 0x0022a400080011ff */
[----:B--2---:R-:W-:Y:S05]  /*bdd0*/  @!P0 NANOSLEEP.SYNCS 0x989680 ;  /* 0x009896800000895d */ /* 0x004fea0003900000 */
[----:B------:R-:W2:Y:S02]  /*bde0*/  @!P0 SYNCS.PHASECHK.TRANS64 P0, [R0+URZ+0x140], R3 ;  /* 0x00014003000085a7 */ /* 0x000ea400080010ff */
[----:B--2---:R-:W-:Y:S05]  /*bdf0*/  @!P0 BRA `(.L_x_168) ;  /* 0xfffffffc00f08947 */ /* 0x004fea000383ffff */
[----:B------:R-:W-:Y:S05]  /*be00*/  BRA `(.L_x_56) ;  /* 0xffffff7000907947 */ /* 0x000fea000383ffff */
.L_x_64:
[----:B-1----:R1:W2:Y:S02]  /*be10*/  SYNCS.PHASECHK.TRANS64.TRYWAIT P1, [R0+URZ+0x130], R5 ;  /* 0x00013005000075a7 */ /* 0x0022a400080211ff */
[----:B--2---:R-:W-:Y:S05]  /*be20*/  @!P1 NANOSLEEP.SYNCS 0x989680 ;  /* 0x009896800000995d */ /* 0x004fea0003900000 */
[----:B------:R-:W2:Y:S02]  /*be30*/  @!P1 SYNCS.PHASECHK.TRANS64 P1, [R0+URZ+0x130], R5 ;  /* 0x00013005000095a7 */ /* 0x000ea400080210ff */
[----:B--2---:R-:W-:Y:S05]  /*be40*/  @!P1 BRA `(.L_x_64) ;  /* 0xfffffffc00f09947 */ /* 0x004fea000383ffff */
[----:B------:R-:W-:Y:S05]  /*be50*/  BRA `(.L_x_169) ;  /* 0xffffff7400e87947 */ /* 0x000fea000383ffff */
.L_x_65:
[----:B------:R-:W-:-:S07]  /*be60*/  MOV R3, UR9 ;  /* 0x0000000900037c02 */ /* 0x000fce0008000f00 */
.L_x_170:
[----:B-1----:R1:W2:Y:S02]  /*be70*/  SYNCS.PHASECHK.TRANS64.TRYWAIT P0, [R3+URZ+0x160], R0 ;  /* 0x00016000030075a7 */ /* 0x0022a400080011ff */
[----:B--2---:R-:W-:Y:S05]  /*be80*/  @!P0 NANOSLEEP.SYNCS 0x989680 ;  /* 0x009896800000895d */ /* 0x004fea0003900000 */
[----:B------:R-:W2:Y:S02]  /*be90*/  @!P0 SYNCS.PHASECHK.TRANS64 P0, [R3+URZ+0x160], R0 ;  /* 0x00016000030085a7 */ /* 0x000ea400080010ff */
[----:B--2---:R-:W-:Y:S05]  /*bea0*/  @!P0 BRA `(.L_x_170) ;  /* 0xfffffffc00f08947 */ /* 0x004fea000383ffff */
[----:B------:R-:W-:Y:S05]  /*beb0*/  BRA `(.L_x_171) ;  /* 0xffffff78001c7947 */ /* 0x000fea000383ffff */
.L_x_68:
[----:B------:R-:W-:Y:S07]  /*bec0*/  MOV R0, UR7 ;  /* 0x0000000700007c02 */ /* 0x000fee0008000f00 */
.L_x_172:
[----:B-1----:R1:W2:Y:S02]  /*bed0*/  SYNCS.PHASECHK.TRANS64.TRYWAIT P0, [R0+URZ], R3 ;  /* 0x00000003000075a7 */ /* 0x0022a400080011ff */
[----:B--2---:R-:W-:Y:S05]  /*bee0*/  @!P0 NANOSLEEP.SYNCS 0x989680 ;  /* 0x009896800000895d */ /* 0x004fea0003900000 */
[----:B------:R-:W2:Y:S02]  /*bef0*/  @!P0 SYNCS.PHASECHK.TRANS64 P0, [R0+URZ], R3 ;  /* 0x00000003000085a7 */ /* 0x000ea400080010ff */
[----:B--2---:R-:W-:Y:S05]  /*bf00*/  @!P0 BRA `(.L_x_172) ;  /* 0xfffffffc00f08947 */ /* 0x004fea000383ffff */
[----:B------:R-:W-:Y:S05]  /*bf10*/  BRA `(.L_x_67) ;  /* 0xffffff78003c7947 */ /* 0x000fea000383ffff */
.L_x_71:
[----:B------:R-:W-:-:S07]  /*bf20*/  MOV R0, UR5 ;  /* 0x0000000500007c02 */ /* 0x000fce0008000f00 */
.L_x_173:
[----:B--2---:R2:W3:Y:S02]  /*bf30*/  SYNCS.PHASECHK.TRANS64.TRYWAIT P0, [R0+URZ], R3 ;  /* 0x00000003000075a7 */ /* 0x0044e400080011ff */
[----:B---3--:R-:W-:Y:S05]  /*bf40*/  @!P0 NANOSLEEP.SYNCS 0x989680 ;  /* 0x009896800000895d */ /* 0x008fea0003900000 */
[----:B------:R-:W3:Y:S02]  /*bf50*/  @!P0 SYNCS.PHASECHK.TRANS64 P0, [R0+URZ], R3 ;  /* 0x00000003000085a7 */ /* 0x000ee400080010ff */
[----:B---3--:R-:W-:Y:S05]  /*bf60*/  @!P0 BRA `(.L_x_173) ;  /* 0xfffffffc00f08947 */ /* 0x008fea000383ffff */
[----:B------:R-:W-:Y:S05]  /*bf70*/  BRA `(.L_x_174) ;  /* 0xffffff7800dc7947 */ /* 0x000fea000383ffff */
.L_x_72:
[----:B------:R-:W-:-:S07]  /*bf80*/  MOV R0, UR7 ;  /* 0x0000000700007c02 */ /* 0x000fce0008000f00 */
.L_x_175:
[----:B--2---:R2:W3:Y:S02]  /*bf90*/  SYNCS.PHASECHK.TRANS64.TRYWAIT P0, [R0+URZ], R3 ;  /* 0x00000003000075a7 */ /* 0x0044e400080011ff */
[----:B---3--:R-:W-:Y:S05]  /*bfa0*/  @!P0 NANOSLEEP.SYNCS 0x989680 ;  /* 0x009896800000895d */ /* 0x008fea0003900000 */
[----:B------:R-:W3:Y:S02]  /*bfb0*/  @!P0 SYNCS.PHASECHK.TRANS64 P0, [R0+URZ], R3 ;  /* 0x00000003000085a7 */ /* 0x000ee400080010ff */
[----:B---3--:R-:W-:Y:S05]  /*bfc0*/  @!P0 BRA `(.L_x_175) ;  /* 0xfffffffc00f08947 */ /* 0x008fea000383ffff */
[----:B------:R-:W-:Y:S05]  /*bfd0*/  BRA `(.L_x_176) ;  /* 0xffffff7800e87947 */ /* 0x000fea000383ffff */
.L_x_77:
[----:B--2---:R2:W3:Y:S02]  /*bfe0*/  SYNCS.PHASECHK.TRANS64.TRYWAIT P0, [R0+URZ+0x130], R3 ;  /* 0x00013003000075a7 */ /* 0x0044e400080011ff */
[----:B---3--:R-:W-:Y:S05]  /*bff0*/  @!P0 NANOSLEEP.SYNCS 0x989680 ;  /* 0x009896800000895d */ /* 0x008fea0003900000 */
[----:B------:R-:W3:Y:S02]  /*c000*/  @!P0 SYNCS.PHASECHK.TRANS64 P0, [R0+URZ+0x130], R3 ;  /* 0x00013003000085a7 */ /* 0x000ee400080010ff */
[----:B---3--:R-:W-:Y:S05]  /*c010*/  @!P0 BRA `(.L_x_77) ;  /* 0xfffffffc00f08947 */ /* 0x008fea000383ffff */
[----:B------:R-:W-:Y:S05]  /*c020*/  BRA `(.L_x_177) ;  /* 0xffffff7c00f47947 */ /* 0x000fea000383ffff */
.L_x_80:
[----:B------:R-:W-:Y:S07]  /*c030*/  MOV R0, UR7 ;  /* 0x0000000700007c02 */ /* 0x000fee0008000f00 */
.L_x_178:
[----:B--2---:R2:W3:Y:S02]  /*c040*/  SYNCS.PHASECHK.TRANS64.TRYWAIT P0, [R0+URZ+0x128], R3 ;  /* 0x00012803000075a7 */ /* 0x0044e400080011ff */
[----:B---3--:R-:W-:Y:S05]  /*c050*/  @!P0 NANOSLEEP.SYNCS 0x989680 ;  /* 0x009896800000895d */ /* 0x008fea0003900000 */
[----:B------:R-:W3:Y:S02]  /*c060*/  @!P0 SYNCS.PHASECHK.TRANS64 P0, [R0+URZ+0x128], R3 ;  /* 0x00012803000085a7 */ /* 0x000ee400080010ff */
[----:B---3--:R-:W-:Y:S05]  /*c070*/  @!P0 BRA `(.L_x_178) ;  /* 0xfffffffc00f08947 */ /* 0x008fea000383ffff */
[----:B------:R-:W-:Y:S05]  /*c080*/  BRA `(.L_x_79) ;  /* 0xffffff8000d47947 */ /* 0x000fea000383ffff */
.L_x_83:
[----:B------:R-:W-:Y:S07]  /*c090*/  MOV R3, UR7 ;  /* 0x0000000700037c02 */ /* 0x000fee0008000f00 */
.L_x_179:
[----:B-1----:R1:W2:Y:S02]  /*c0a0*/  SYNCS.PHASECHK.TRANS64.TRYWAIT P0, [R3+URZ+0x100], R12 ;  /* 0x0001000c030075a7 */ /* 0x0022a400080011ff */
[----:B--2---:R-:W-:Y:S05]  /*c0b0*/  @!P0 NANOSLEEP.SYNCS 0x989680 ;  /* 0x009896800000895d */ /* 0x004fea0003900000 */
[----:B------:R-:W2:Y:S02]  /*c0c0*/  @!P0 SYNCS.PHASECHK.TRANS64 P0, [R3+URZ+0x100], R12 ;  /* 0x0001000c030085a7 */ /* 0x000ea400080010ff */
[----:B--2---:R-:W-:Y:S05]  /*c0d0*/  @!P0 BRA `(.L_x_179) ;  /* 0xfffffffc00f08947 */ /* 0x004fea000383ffff */
[----:B------:R-:W-:Y:S05]  /*c0e0*/  BRA `(.L_x_180) ;  /* 0xffffff84004c7947 */ /* 0x000fea000383ffff */
.L_x_84:
[----:B-1----:R-:W-:Y:S07]  /*c0f0*/  MOV R3, UR7 ;  /* 0x0000000700037c02 */ /* 0x002fee0008000f00 */
.L_x_181:
[----:B-1----:R1:W2:Y:S02]  /*c100*/  SYNCS.PHASECHK.TRANS64.TRYWAIT P0, [R3+URZ+0x108], R12 ;  /* 0x0001080c030075a7 */ /* 0x0022a400080011ff */
[----:B--2---:R-:W-:Y:S05]  /*c110*/  @!P0 NANOSLEEP.SYNCS 0x989680 ;  /* 0x009896800000895d */ /* 0x004fea0003900000 */
[----:B------:R-:W2:Y:S02]  /*c120*/  @!P0 SYNCS.PHASECHK.TRANS64 P0, [R3+URZ+0x108], R12 ;  /* 0x0001080c030085a7 */ /* 0x000ea400080010ff */
[----:B--2---:R-:W-:Y:S05]  /*c130*/  @!P0 BRA `(.L_x_181) ;  /* 0xfffffffc00f08947 */ /* 0x004fea000383ffff */
[----:B------:R-:W-:Y:S05]  /*c140*/  BRA `(.L_x_182) ;  /* 0xffffff8400887947 */ /* 0x000fea000383ffff */
.L_x_85:
[----:B-1----:R-:W-:Y:S07]  /*c150*/  MOV R3, UR7 ;  /* 0x0000000700037c02 */ /* 0x002fee0008000f00 */
.L_x_183:
[----:B-1----:R1:W2:Y:S02]  /*c160*/  SYNCS.PHASECHK.TRANS64.TRYWAIT P0, [R3+URZ+0x110], R12 ;  /* 0x0001100c030075a7 */ /* 0x0022a400080011ff */
[----:B--2---:R-:W-:Y:S05]  /*c170*/  @!P0 NANOSLEEP.SYNCS 0x989680 ;  /* 0x009896800000895d */ /* 0x004fea0003900000 */
[----:B------:R-:W2:Y:S02]  /*c180*/  @!P0 SYNCS.PHASECHK.TRANS64 P0, [R3+URZ+0x110], R12 ;  /* 0x0001100c030085a7 */ /* 0x000ea400080010ff */
[----:B--2---:R-:W-:Y:S05]  /*c190*/  @!P0 BRA `(.L_x_183) ;  /* 0xfffffffc00f08947 */ /* 0x004fea000383ffff */
[----:B------:R-:W-:Y:S05]  /*c1a0*/  BRA `(.L_x_184) ;  /* 0xffffff8400d07947 */ /* 0x000fea000383ffff */
.L_x_86:
[----:B------:R-:W-:Y:S07]  /*c1b0*/  MOV R3, UR7 ;  /* 0x0000000700037c02 */ /* 0x000fee0008000f00 */
.L_x_185:
[----:B-1----:R1:W2:Y:S02]  /*c1c0*/  SYNCS.PHASECHK.TRANS64.TRYWAIT P0, [R3+URZ+0x118], R12 ;  /* 0x0001180c030075a7 */ /* 0x0022a400080011ff */
[----:B--2---:R-:W-:Y:S05]  /*c1d0*/  @!P0 NANOSLEEP.SYNCS 0x989680 ;  /* 0x009896800000895d */ /* 0x004fea0003900000 */
[----:B------:R-:W2:Y:S02]  /*c1e0*/  @!P0 SYNCS.PHASECHK.TRANS64 P0, [R3+URZ+0x118], R12 ;  /* 0x0001180c030085a7 */ /* 0x000ea400080010ff */
[----:B--2---:R-:W-:Y:S05]  /*c1f0*/  @!P0 BRA `(.L_x_185) ;  /* 0xfffffffc00f08947 */ /* 0x004fea000383ffff */
[----:B------:R-:W-:Y:S05]  /*c200*/  BRA `(.L_x_186) ;  /* 0xffffff8800587947 */ /* 0x000fea000383ffff */
.L_x_88:
[----:B------:R-:W-:-:S07]  /*c210*/  MOV R0, UR7 ;  /* 0x0000000700007c02 */ /* 0x000fce0008000f00 */
.L_x_187:
[----:B-1----:R1:W3:Y:S02]  /*c220*/  SYNCS.PHASECHK.TRANS64.TRYWAIT P0, [R0+URZ+0x100], R3 ;  /* 0x00010003000075a7 */ /* 0x0022e400080011ff */
[----:B---3--:R-:W-:Y:S05]  /*c230*/  @!P0 NANOSLEEP.SYNCS 0x989680 ;  /* 0x009896800000895d */ /* 0x008fea0003900000 */
[----:B------:R-:W3:Y:S02]  /*c240*/  @!P0 SYNCS.PHASECHK.TRANS64 P0, [R0+URZ+0x100], R3 ;  /* 0x00010003000085a7 */ /* 0x000ee400080010ff */
[----:B---3--:R-:W-:Y:S05]  /*c250*/  @!P0 BRA `(.L_x_187) ;  /* 0xfffffffc00f08947 */ /* 0x008fea000383ffff */
[----:B------:R-:W-:Y:S05]  /*c260*/  BRA `(.L_x_188) ;  /* 0xffffff8800c87947 */ /* 0x000fea000383ffff */
.L_x_89:
[----:B-1----:R-:W-:-:S07]  /*c270*/  MOV R0, UR7 ;  /* 0x0000000700007c02 */ /* 0x002fce0008000f00 */
.L_x_189:
[----:B-1----:R1:W3:Y:S02]  /*c280*/  SYNCS.PHASECHK.TRANS64.TRYWAIT P0, [R0+URZ+0x108], R3 ;  /* 0x00010803000075a7 */ /* 0x0022e400080011ff */
[----:B---3--:R-:W-:Y:S05]  /*c290*/  @!P0 NANOSLEEP.SYNCS 0x989680 ;  /* 0x009896800000895d */ /* 0x008fea0003900000 */
[----:B------:R-:W3:Y:S02]  /*c2a0*/  @!P0 SYNCS.PHASECHK.TRANS64 P0, [R0+URZ+0x108], R3 ;  /* 0x00010803000085a7 */ /* 0x000ee400080010ff */
[----:B---3--:R-:W-:Y:S05]  /*c2b0*/  @!P0 BRA `(.L_x_189) ;  /* 0xfffffffc00f08947 */ /* 0x008fea000383ffff */
[----:B------:R-:W-:Y:S05]  /*c2c0*/  BRA `(.L_x_190) ;  /* 0xffffff8800b87947 */ /* 0x000fea000383ffff */
.L_x_90:
[----:B-1----:R-:W-:-:S07]  /*c2d0*/  MOV R0, UR7 ;  /* 0x0000000700007c02 */ /* 0x002fce0008000f00 */
.L_x_191:
[----:B-1----:R1:W3:Y:S02]  /*c2e0*/  SYNCS.PHASECHK.TRANS64.TRYWAIT P0, [R0+URZ+0x110], R3 ;  /* 0x00011003000075a7 */ /* 0x0022e400080011ff */
[----:B---3--:R-:W-:Y:S05]  /*c2f0*/  @!P0 NANOSLEEP.SYNCS 0x989680 ;  /* 0x009896800000895d */ /* 0x008fea0003900000 */
[----:B------:R-:W3:Y:S02]  /*c300*/  @!P0 SYNCS.PHASECHK.TRANS64 P0, [R0+URZ+0x110], R3 ;  /* 0x00011003000085a7 */ /* 0x000ee400080010ff */
[----:B---3--:R-:W-:Y:S05]  /*c310*/  @!P0 BRA `(.L_x_191) ;  /* 0xfffffffc00f08947 */ /* 0x008fea000383ffff */
[----:B------:R-:W-:Y:S05]  /*c320*/  BRA `(.L_x_192) ;  /* 0xffffff8800a87947 */ /* 0x000fea000383ffff */
.L_x_92:
[----:B--2---:R2:W4:Y:S02]  /*c330*/  SYNCS.PHASECHK.TRANS64.TRYWAIT P0, [R0+URZ+0x130], R3 ;  /* 0x00013003000075a7 */ /* 0x00452400080011ff */
[----:B----4-:R-:W-:Y:S05]  /*c340*/  @!P0 NANOSLEEP.SYNCS 0x989680 ;  /* 0x009896800000895d */ /* 0x010fea0003900000 */
[----:B------:R-:W4:Y:S02]  /*c350*/  @!P0 SYNCS.PHASECHK.TRANS64 P0, [R0+URZ+0x130], R3 ;  /* 0x00013003000085a7 */ /* 0x000f2400080010ff */
[----:B----4-:R-:W-:Y:S05]  /*c360*/  @!P0 BRA `(.L_x_92) ;  /* 0xfffffffc00f08947 */ /* 0x010fea000383ffff */
[----:B------:R-:W-:Y:S05]  /*c370*/  BRA `(.L_x_193) ;  /* 0xffffff8c00747947 */ /* 0x000fea000383ffff */
.L_x_103:
[----:B-1----:R1:W3:Y:S02]  /*c380*/  SYNCS.PHASECHK.TRANS64.TRYWAIT P1, [R3+URZ+0xe0], R0 ;  /* 0x0000e000030075a7 */ /* 0x0022e400080211ff */
[----:B---3--:R-:W-:Y:S05]  /*c390*/  @!P1 NANOSLEEP.SYNCS 0x989680 ;  /* 0x009896800000995d */ /* 0x008fea0003900000 */
[----:B------:R-:W3:Y:S02]  /*c3a0*/  @!P1 SYNCS.PHASECHK.TRANS64 P1, [R3+URZ+0xe0], R0 ;  /* 0x0000e000030095a7 */ /* 0x000ee400080210ff */
[----:B---3--:R-:W-:Y:S05]  /*c3b0*/  @!P1 BRA `(.L_x_103) ;  /* 0xfffffffc00f09947 */ /* 0x008fea000383ffff */
[----:B------:R-:W-:Y:S05]  /*c3c0*/  BRA `(.L_x_102) ;  /* 0xffffff98009c7947 */ /* 0x000fea000383ffff */
.L_x_105:
[----:B---3--:R3:W4:Y:S02]  /*c3d0*/  SYNCS.PHASECHK.TRANS64.TRYWAIT P0, [R108+URZ+0x150], R5 ;  /* 0x000150056c0075a7 */ /* 0x00872400080011ff */
[----:B----4-:R-:W-:Y:S05]  /*c3e0*/  @!P0 NANOSLEEP.SYNCS 0x989680 ;  /* 0x009896800000895d */ /* 0x010fea0003900000 */
[----:B------:R-:W4:Y:S02]  /*c3f0*/  @!P0 SYNCS.PHASECHK.TRANS64 P0, [R108+URZ+0x150], R5 ;  /* 0x000150056c0085a7 */ /* 0x000f2400080010ff */
[----:B----4-:R-:W-:Y:S05]  /*c400*/  @!P0 BRA `(.L_x_105) ;  /* 0xfffffffc00f08947 */ /* 0x010fea000383ffff */
[----:B------:R-:W-:Y:S05]  /*c410*/  BRA `(.L_x_104) ;  /* 0xffffff9800f87947 */ /* 0x000fea000383ffff */
.L_x_113:
[----:B--2---:R2:W3:Y:S02]  /*c420*/  SYNCS.PHASECHK.TRANS64.TRYWAIT P0, [R118+URZ+0xe0], R3 ;  /* 0x0000e003760075a7 */ /* 0x0044e400080011ff */
[----:B---3--:R-:W-:Y:S05]  /*c430*/  @!P0 NANOSLEEP.SYNCS 0x989680 ;  /* 0x009896800000895d */ /* 0x008fea0003900000 */
[----:B------:R-:W3:Y:S02]  /*c440*/  @!P0 SYNCS.PHASECHK.TRANS64 P0, [R118+URZ+0xe0], R3 ;  /* 0x0000e003760085a7 */ /* 0x000ee400080010ff */
[----:B---3--:R-:W-:Y:S05]  /*c450*/  @!P0 BRA `(.L_x_113) ;  /* 0xfffffffc00f08947 */ /* 0x008fea000383ffff */
[----:B------:R-:W-:Y:S05]  /*c460*/  BRA `(.L_x_112) ;  /* 0xffffffac00fc7947 */ /* 0x000fea000383ffff */
.L_x_121:
[----:B--2---:R2:W3:Y:S02]  /*c470*/  SYNCS.PHASECHK.TRANS64.TRYWAIT P0, [R0+URZ+0xe0], R7 ;  /* 0x0000e007000075a7 */ /* 0x0044e400080011ff */
[----:B---3--:R-:W-:Y:S05]  /*c480*/  @!P0 NANOSLEEP.SYNCS 0x989680 ;  /* 0x009896800000895d */ /* 0x008fea0003900000 */
[----:B------:R-:W3:Y:S02]  /*c490*/  @!P0 SYNCS.PHASECHK.TRANS64 P0, [R0+URZ+0xe0], R7 ;  /* 0x0000e007000085a7 */ /* 0x000ee400080010ff */
[----:B---3--:R-:W-:Y:S05]  /*c4a0*/  @!P0 BRA `(.L_x_121) ;  /* 0xfffffffc00f08947 */ /* 0x008fea000383ffff */
[----:B------:R-:W-:Y:S05]  /*c4b0*/  BRA `(.L_x_120) ;  /* 0xffffffc400507947 */ /* 0x000fea000383ffff */
.L_x_129:
[----:B--2---:R2:W3:Y:S02]  /*c4c0*/  SYNCS.PHASECHK.TRANS64.TRYWAIT P0, [R0+URZ+0xe0], R5 ;  /* 0x0000e005000075a7 */ /* 0x0044e400080011ff */
[----:B---3--:R-:W-:Y:S05]  /*c4d0*/  @!P0 NANOSLEEP.SYNCS 0x989680 ;  /* 0x009896800000895d */ /* 0x008fea0003900000 */
[----:B------:R-:W3:Y:S02]  /*c4e0*/  @!P0 SYNCS.PHASECHK.TRANS64 P0, [R0+URZ+0xe0], R5 ;  /* 0x0000e005000085a7 */ /* 0x000ee400080010ff */
[----:B---3--:R-:W-:Y:S05]  /*c4f0*/  @!P0 BRA `(.L_x_129) ;  /* 0xfffffffc00f08947 */ /* 0x008fea000383ffff */
[----:B------:R-:W-:Y:S05]  /*c500*/  BRA `(.L_x_128) ;  /* 0xffffffd800b07947 */ /* 0x000fea000383ffff */
        .weak           $__internal_0_$__cuda_sm10x_tcgen05_guardrail_trap_col_being_dealloced_not_returned_by_alloc
        .type           $__internal_0_$__cuda_sm10x_tcgen05_guardrail_trap_col_being_dealloced_not_returned_by_alloc,@function
        .size           $__internal_0_$__cuda_sm10x_tcgen05_guardrail_trap_col_being_dealloced_not_returned_by_alloc,($__internal_1_$__cuda_sm10x_tcgen05_guardrail_trap_phase_invalid_during_alloc - $__internal_0_$__cuda_sm10x_tcgen05_guardrail_trap_col_being_dealloced_not_returned_by_alloc)
$__internal_0_$__cuda_sm10x_tcgen05_guardrail_trap_col_being_dealloced_not_returned_by_alloc:
[----:B------:R-:W-:Y:S05]  /*c510*/  BPT.TRAP 0x1 ;  /* 0x000000040000795c */ /* 0x000fea0000300000 */
[----:B------:R-:W-:-:S04]  /*c520*/  HFMA2 R3, -RZ, RZ, 0, 0 ;  /* 0x00000000ff037431 */ /* 0x000fc800000001ff */
[----:B------:R-:W-:Y:S05]  /*c530*/  RET.REL.NODEC R2 `(_ZN7cutlass13device_kernelINS_4gemm6kernel13GemmUniversalIN4cute5tupleIJiiiiEEENS1_10collective13CollectiveMmaINS1_35MainloopSm100TmaUmmaWarpSpecializedILi14ELi2ELi2ENS5_IJNS4_1CILi1EEESB_SB_EEEEENS5_IJNSA_ILi128EEENSA_ILi256EEENSA_ILi32EEEEEEaNS5_IJlSB_lEEEaSI_NS4_8TiledMMAINS4_8MMA_AtomIJNS4_15SM100_MMA_S8_SSIaaiLi128ELi256ELNS4_4UMMA5MajorE0ELSN_0ELNSM_8SaturateE0EEEEEENS4_6LayoutISC_NS5_IJNSA_ILi0EEESS_SS_EEEEENS5_IJNS4_10UnderscoreESV_SV_EEEEENS4_13SM90_TMA_LOADENS4_14ComposedLayoutINS4_7SwizzleILi1ELi4ELi3EEENS4_18smem_ptr_flag_bitsILi8EEENSR_INS5_IJNSA_ILi8EEESG_EEENS5_IJSG_SB_EEEEEEEvNS4_8identityESY_S18_vS19_EENS_8epilogue10collective18CollectiveEpilogueINS1B_23Sm100TmaWarpSpecializedILi4ELi2ELi64ELb0ELb0EEEJSH_NS5_IJNSR_ISE_SB_EENSR_INSA_ILi64EEESB_EEEEEaSI_aSI_NS1B_6fusion15FusionCallbacksIS1F_NS1K_17LinearCombinationIaiaiLNS_15FloatRoundStyleE2EEESH_S1J_JEEENS4_5SM1004TMEM4LOAD26SM100_TMEM_LOAD_32dp32b64xESY_NSZ_INS10_ILi2ELi4ELi3EEES13_NSR_INS5_IJS14_S1H_EEENS5_IJS1H_SB_EEEEEEENS4_39AutoVectorizingCopyWithAssumedAlignmentILi128EEENS4_14SM90_TMA_STOREES1Y_S20_S20_EEEvvEEEEvNT_6ParamsE) ;  /* 0xffffff3802b07950 */ /* 0x000fea0003c3ffff */
        .weak           $__internal_1_$__cuda_sm10x_tcgen05_guardrail_trap_phase_invalid_during_alloc
        .type           $__internal_1_$__cuda_sm10x_tcgen05_guardrail_trap_phase_invalid_during_alloc,@function
        .size           $__internal_1_$__cuda_sm10x_tcgen05_guardrail_trap_phase_invalid_during_alloc,($__internal_2_$__cuda_sm10x_tcgen05_guardrail_trap_unallocated_columns_being_dealloced - $__internal_1_$__cuda_sm10x_tcgen05_guardrail_trap_phase_invalid_during_alloc)
$__internal_1_$__cuda_sm10x_tcgen05_guardrail_trap_phase_invalid_during_alloc:
[----:B------:R-:W-:Y:S05]  /*c540*/  BPT.TRAP 0x1 ;  /* 0x000000040000795c */ /* 0x000fea0000300000 */
[----:B------:R-:W-:-:S04]  /*c550*/  MOV R3, 0x0 ;  /* 0x0000000000037802 */ /* 0x000fc80000000f00 */
[----:B------:R-:W-:Y:S05]  /*c560*/  RET.REL.NODEC R2 `(_ZN7cutlass13device_kernelINS_4gemm6kernel13GemmUniversalIN4cute5tupleIJiiiiEEENS1_10collective13CollectiveMmaINS1_35MainloopSm100TmaUmmaWarpSpecializedILi14ELi2ELi2ENS5_IJNS4_1CILi1EEESB_SB_EEEEENS5_IJNSA_ILi128EEENSA_ILi256EEENSA_ILi32EEEEEEaNS5_IJlSB_lEEEaSI_NS4_8TiledMMAINS4_8MMA_AtomIJNS4_15SM100_MMA_S8_SSIaaiLi128ELi256ELNS4_4UMMA5MajorE0ELSN_0ELNSM_8SaturateE0EEEEEENS4_6LayoutISC_NS5_IJNSA_ILi0EEESS_SS_EEEEENS5_IJNS4_10UnderscoreESV_SV_EEEEENS4_13SM90_TMA_LOADENS4_14ComposedLayoutINS4_7SwizzleILi1ELi4ELi3EEENS4_18smem_ptr_flag_bitsILi8EEENSR_INS5_IJNSA_ILi8EEESG_EEENS5_IJSG_SB_EEEEEEEvNS4_8identityESY_S18_vS19_EENS_8epilogue10collective18CollectiveEpilogueINS1B_23Sm100TmaWarpSpecializedILi4ELi2ELi64ELb0ELb0EEEJSH_NS5_IJNSR_ISE_SB_EENSR_INSA_ILi64EEESB_EEEEEaSI_aSI_NS1B_6fusion15FusionCallbacksIS1F_NS1K_17LinearCombinationIaiaiLNS_15FloatRoundStyleE2EEESH_S1J_JEEENS4_5SM1004TMEM4LOAD26SM100_TMEM_LOAD_32dp32b64xESY_NSZ_INS10_ILi2ELi4ELi3EEES13_NSR_INS5_IJS14_S1H_EEENS5_IJS1H_SB_EEEEEEENS4_39AutoVectorizingCopyWithAssumedAlignmentILi128EEENS4_14SM90_TMA_STOREES1Y_S20_S20_EEEvvEEEEvNT_6ParamsE) ;  /* 0xffffff3802a47950 */ /* 0x000fea0003c3ffff */
        .weak           $__internal_2_$__cuda_sm10x_tcgen05_guardrail_trap_unallocated_columns_being_dealloced
        .type           $__internal_2_$__cuda_sm10x_tcgen05_guardrail_trap_unallocated_columns_being_dealloced,@function
        .size           $__internal_2_$__cuda_sm10x_tcgen05_guardrail_trap_unallocated_columns_being_dealloced,(.L_x_195 - $__internal_2_$__cuda_sm10x_tcgen05_guardrail_trap_unallocated_columns_being_dealloced)
$__internal_2_$__cuda_sm10x_tcgen05_guardrail_trap_unallocated_columns_being_dealloced:
[----:B------:R-:W-:Y:S05]  /*c570*/  BPT.TRAP 0x1 ;  /* 0x000000040000795c */ /* 0x000fea0000300000 */
[----:B------:R-:W-:-:S04]  /*c580*/  HFMA2 R3, -RZ, RZ, 0, 0 ;  /* 0x00000000ff037431 */ /* 0x000fc800000001ff */
[----:B------:R-:W-:Y:S05]  /*c590*/  RET.REL.NODEC R2 `(_ZN7cutlass13device_kernelINS_4gemm6kernel13GemmUniversalIN4cute5tupleIJiiiiEEENS1_10collective13CollectiveMmaINS1_35MainloopSm100TmaUmmaWarpSpecializedILi14ELi2ELi2ENS5_IJNS4_1CILi1EEESB_SB_EEEEENS5_IJNSA_ILi128EEENSA_ILi256EEENSA_ILi32EEEEEEaNS5_IJlSB_lEEEaSI_NS4_8TiledMMAINS4_8MMA_AtomIJNS4_15SM100_MMA_S8_SSIaaiLi128ELi256ELNS4_4UMMA5MajorE0ELSN_0ELNSM_8SaturateE0EEEEEENS4_6LayoutISC_NS5_IJNSA_ILi0EEESS_SS_EEEEENS5_IJNS4_10UnderscoreESV_SV_EEEEENS4_13SM90_TMA_LOADENS4_14ComposedLayoutINS4_7SwizzleILi1ELi4ELi3EEENS4_18smem_ptr_flag_bitsILi8EEENSR_INS5_IJNSA_ILi8EEESG_EEENS5_IJSG_SB_EEEEEEEvNS4_8identityESY_S18_vS19_EENS_8epilogue10collective18CollectiveEpilogueINS1B_23Sm100TmaWarpSpecializedILi4ELi2ELi64ELb0ELb0EEEJSH_NS5_IJNSR_ISE_SB_EENSR_INSA_ILi64EEESB_EEEEEaSI_aSI_NS1B_6fusion15FusionCallbacksIS1F_NS1K_17LinearCombinationIaiaiLNS_15FloatRoundStyleE2EEESH_S1J_JEEENS4_5SM1004TMEM4LOAD26SM100_TMEM_LOAD_32dp32b64xESY_NSZ_INS10_ILi2ELi4ELi3EEES13_NSR_INS5_IJS14_S1H_EEENS5_IJS1H_SB_EEEEEEENS4_39AutoVectorizingCopyWithAssumedAlignmentILi128EEENS4_14SM90_TMA_STOREES1Y_S20_S20_EEEvvEEEEvNT_6ParamsE) ;  /* 0xffffff3802987950 */ /* 0x000fea0003c3ffff */
.L_x_194:
[----:B------:R-:W-:-:S00]  /*c5a0*/  BRA `(.L_x_194) ;  /* 0xfffffffc00fc7947 */ /* 0x000fc0000383ffff */
[----:B------:R-:W-:-:S00]  /*c5b0*/  NOP ;  /* 0x0000000000007918 */ /* 0x000fc00000000000 */
        /* <DEDUP_REMOVED lines=12> */
.L_x_195:


//--------------------- .nv.global.init           --------------------------
	.section	.nv.global.init,"aw",@progbits
.nv.global.init:
	.type		$str$27,@object
	.size		$str$27,($str$28 - $str$27)
$str$27:
        /*0000*/ 	.byte	0x28, 0x61, 0x64, 0x64, 0x72, 0x65, 0x73, 0x73, 0x20, 0x26, 0x20, 0x6d, 0x61, 0x73, 0x6b, 0x29
        /*0010*/ 	.byte	0x20, 0x3d, 0x3d, 0x20, 0x30, 0x00
	.type		$str$28,@object
	.size		$str$28,($str$26 - $str$28)
$str$28:
        /*0016*/ 	.byte	0x2f, 0x74, 0x6d, 0x70, 0x2f, 0x63, 0x75, 0x74, 0x6c, 0x61, 0x73, 0x73, 0x5f, 0x73, 0x77, 0x65
        /*0026*/ 	.byte	0x65, 0x70, 0x5f, 0x73, 0x72, 0x63, 0x2f, 0x69, 0x6e, 0x63, 0x6c, 0x75, 0x64, 0x65, 0x2f, 0x63
        /*0036*/ 	.byte	0x75, 0x74, 0x65, 0x2f, 0x70, 0x6f, 0x69, 0x6e, 0x74, 0x65, 0x72, 0x5f, 0x66, 0x6c, 0x61, 0x67
        /*0046*/ 	.byte	0x67, 0x65, 0x64, 0x2e, 0x68, 0x70, 0x70, 0x00
	.type		$str$26,@object
	.size		$str$26,($str$25 - $str$26)
$str$26:
        /*004e*/ 	.byte	0x2f, 0x74, 0x6d, 0x70, 0x2f, 0x63, 0x75, 0x74, 0x6c, 0x61, 0x73, 0x73, 0x5f, 0x73, 0x77, 0x65
        /*005e*/ 	.byte	0x65, 0x70, 0x5f, 0x73, 0x72, 0x63, 0x2f, 0x69, 0x6e, 0x63, 0x6c, 0x75, 0x64, 0x65, 0x2f, 0x63
        /*006e*/ 	.byte	0x75, 0x74, 0x65, 0x2f, 0x61, 0x74, 0x6f, 0x6d, 0x2f, 0x63, 0x6f, 0x70, 0x79, 0x5f, 0x74, 0x72
        /*007e*/ 	.byte	0x61, 0x69, 0x74, 0x73, 0x5f, 0x73, 0x6d, 0x31, 0x30, 0x30, 0x2e, 0x68, 0x70, 0x70, 0x00
	.type		$str$25,@object
	.size		$str$25,(__unnamed_1 - $str$25)
$str$25:
        /*008d*/ 	.byte	0x28, 0x28, 0x75, 0x69, 0x6e, 0x74, 0x33, 0x32, 0x5f, 0x74, 0x28, 0x74, 0x68, 0x72, 0x65, 0x61
        /*009d*/ 	.byte	0x64, 0x49, 0x64, 0x78, 0x2e, 0x78, 0x29, 0x20, 0x2f, 0x20, 0x33, 0x32, 0x29, 0x20, 0x25, 0x20
        /*00ad*/ 	.byte	0x34, 0x29, 0x20, 0x3d, 0x3d, 0x20, 0x28, 0x28, 0x28, 0x74, 0x6d, 0x65, 0x6d, 0x5f, 0x61, 0x64
        /*00bd*/ 	.byte	0x64, 0x72, 0x20, 0x3e, 0x3e, 0x20, 0x31, 0x36, 0x29, 0x20, 0x2f, 0x20, 0x33, 0x32, 0x29, 0x20
        /*00cd*/ 	.byte	0x25, 0x20, 0x34, 0x29, 0x00
	.type		__unnamed_1,@object
	.size		__unnamed_1,(__unnamed_2 - __unnamed_1)
__unnamed_1:
        /*00d2*/ 	.byte	0x61, 0x75, 0x74, 0x6f, 0x20, 0x63, 0x75, 0x74, 0x65, 0x3a, 0x3a, 0x61, 0x73, 0x5f, 0x70, 0x6f
        /* <DEDUP_REMOVED lines=24> */
        /*0262*/ 	.byte	0x5d, 0x00
	.type		__unnamed_2,@object
	.size		__unnamed_2,(__unnamed_3 - __unnamed_2)
__unnamed_2:
        /* <DEDUP_REMOVED lines=26> */
	.type		__unnamed_3,@object
	.size		__unnamed_3,(.L_3 - __unnamed_3)
__unnamed_3:
        /* <DEDUP_REMOVED lines=42> */
        /*0696*/ 	.byte	0x43, 0x3c, 0x30, 0x3e, 0x3e, 0x3e, 0x3e, 0x5d, 0x00
.L_3:


//--------------------- .nv.shared._ZN7cutlass13device_kernelINS_4gemm6kernel13GemmUniversalIN4cute5tupleIJiiiiEEENS1_10collective13CollectiveMmaINS1_35MainloopSm100TmaUmmaWarpSpecializedILi14ELi2ELi2ENS5_IJNS4_1CILi1EEESB_SB_EEEEENS5_IJNSA_ILi128EEENSA_ILi256EEENSA_ILi32EEEEEEaNS5_IJlSB_lEEEaSI_NS4_8TiledMMAINS4_8MMA_AtomIJNS4_15SM100_MMA_S8_SSIaaiLi128ELi256ELNS4_4UMMA5MajorE0ELSN_0ELNSM_8SaturateE0EEEEEENS4_6LayoutISC_NS5_IJNSA_ILi0EEESS_SS_EEEEENS5_IJNS4_10UnderscoreESV_SV_EEEEENS4_13SM90_TMA_LOADENS4_14ComposedLayoutINS4_7SwizzleILi1ELi4ELi3EEENS4_18smem_ptr_flag_bitsILi8EEENSR_INS5_IJNSA_ILi8EEESG_EEENS5_IJSG_SB_EEEEEEEvNS4_8identityESY_S18_vS19_EENS_8epilogue10collective18CollectiveEpilogueINS1B_23Sm100TmaWarpSpecializedILi4ELi2ELi64ELb0ELb0EEEJSH_NS5_IJNSR_ISE_SB_EENSR_INSA_ILi64EEESB_EEEEEaSI_aSI_NS1B_6fusion15FusionCallbacksIS1F_NS1K_17LinearCombinationIaiaiLNS_15FloatRoundStyleE2EEESH_S1J_JEEENS4_5SM1004TMEM4LOAD26SM100_TMEM_LOAD_32dp32b64xESY_NSZ_INS10_ILi2ELi4ELi3EEES13_NSR_INS5_IJS14_S1H_EEENS5_IJS1H_SB_EEEEEEENS4_39AutoVectorizingCopyWithAssumedAlignmentILi128EEENS4_14SM90_TMA_STOREES1Y_S20_S20_EEEvvEEEEvNT_6ParamsE --------------------------
	.section	.nv.shared._ZN7cutlass13device_kernelINS_4gemm6kernel13GemmUniversalIN4cute5tupleIJiiiiEEENS1_10collective13CollectiveMmaINS1_35MainloopSm100TmaUmmaWarpSpecializedILi14ELi2ELi2ENS5_IJNS4_1CILi1EEESB_SB_EEEEENS5_IJNSA_ILi128EEENSA_ILi256EEENSA_ILi32EEEEEEaNS5_IJlSB_lEEEaSI_NS4_8TiledMMAINS4_8MMA_AtomIJNS4_15SM100_MMA_S8_SSIaaiLi128ELi256ELNS4_4UMMA5MajorE0ELSN_0ELNSM_8SaturateE0EEEEEENS4_6LayoutISC_NS5_IJNSA_ILi0EEESS_SS_EEEEENS5_IJNS4_10UnderscoreESV_SV_EEEEENS4_13SM90_TMA_LOADENS4_14ComposedLayoutINS4_7SwizzleILi1ELi4ELi3EEENS4_18smem_ptr_flag_bitsILi8EEENSR_INS5_IJNSA_ILi8EEESG_EEENS5_IJSG_SB_EEEEEEEvNS4_8identityESY_S18_vS19_EENS_8epilogue10collective18CollectiveEpilogueINS1B_23Sm100TmaWarpSpecializedILi4ELi2ELi64ELb0ELb0EEEJSH_NS5_IJNSR_ISE_SB_EENSR_INSA_ILi64EEESB_EEEEEaSI_aSI_NS1B_6fusion15FusionCallbacksIS1F_NS1K_17LinearCombinationIaiaiLNS_15FloatRoundStyleE2EEESH_S1J_JEEENS4_5SM1004TMEM4LOAD26SM100_TMEM_LOAD_32dp32b64xESY_NSZ_INS10_ILi2ELi4ELi3EEES13_NSR_INS5_IJS14_S1H_EEENS5_IJS1H_SB_EEEEEEENS4_39AutoVectorizingCopyWithAssumedAlignmentILi128EEENS4_14SM90_TMA_STOREES1Y_S20_S20_EEEvvEEEEvNT_6ParamsE,"aw",@nobits
	.sectionflags	@""
	.align	16
	.zero		1024


//--------------------- .nv.shared.reserved.0     --------------------------
	.section	.nv.shared.reserved.0,"aw",@nobits
	.weak		__nv_reservedSMEM_offset_0_alias
	.size		__nv_reservedSMEM_offset_0_alias, 0, 64
	.other		__nv_reservedSMEM_offset_0_alias,@"STO_CUDA_RESERVED_SHARED STV_DEFAULT"
__nv_reservedSMEM_offset_0_alias:
	.zero		0
.nv.shared.reserved.0:
	.zero		64
	.weak		__nv_reservedSMEM_tcgen05_partition
	.type		__nv_reservedSMEM_tcgen05_partition,@object
	.size		__nv_reservedSMEM_tcgen05_partition,(.L_0 - __nv_reservedSMEM_tcgen05_partition)
__nv_reservedSMEM_tcgen05_partition:
	.zero		32
.L_0:


//--------------------- .nv.global                --------------------------
	.section	.nv.global,"aw",@nobits
.nv.global:
	.type		_ZN40_INTERNAL_7c5bc138_4_k_cu_7a427ac1_209884cute1_E,@object
	.size		_ZN40_INTERNAL_7c5bc138_4_k_cu_7a427ac1_209884cute1_E,(_ZN40_INTERNAL_7c5bc138_4_k_cu_7a427ac1_209884cuda3std3__45__cpo6cbeginE - _ZN40_INTERNAL_7c5bc138_4_k_cu_7a427ac1_209884cute1_E)
_ZN40_INTERNAL_7c5bc138_4_k_cu_7a427ac1_209884cute1_E:
	.zero		1
	.type		_ZN40_INTERNAL_7c5bc138_4_k_cu_7a427ac1_209884cuda3std3__45__cpo6cbeginE,@object
	.size		_ZN40_INTERNAL_7c5bc138_4_k_cu_7a427ac1_209884cuda3std3__45__cpo6cbeginE,(_ZN40_INTERNAL_7c5bc138_4_k_cu_7a427ac1_209884cuda3std3__48in_placeE - _ZN40_INTERNAL_7c5bc138_4_k_cu_7a427ac1_209884cuda3std3__45__cpo6cbeginE)
_ZN40_INTERNAL_7c5bc138_4_k_cu_7a427ac1_209884cuda3std3__45__cpo6cbeginE:
	.zero		1
	.type		_ZN40_INTERNAL_7c5bc138_4_k_cu_7a427ac1_209884cuda3std3__48in_placeE,@object
	.size		_ZN40_INTERNAL_7c5bc138_4_k_cu_7a427ac1_209884cuda3std3__48in_placeE,(_ZN40_INTERNAL_7c5bc138_4_k_cu_7a427ac1_209884cuda3std6ranges3__45__cpo9iter_moveE - _ZN40_INTERNAL_7c5bc138_4_k_cu_7a427ac1_209884cuda3std3__48in_placeE)
_ZN40_INTERNAL_7c5bc138_4_k_cu_7a427ac1_209884cuda3std3__48in_placeE:
	.zero		1
	.type		_ZN40_INTERNAL_7c5bc138_4_k_cu_7a427ac1_209884cuda3std6ranges3__45__cpo9iter_moveE,@object
	.size		_ZN40_INTERNAL_7c5bc138_4_k_cu_7a427ac1_209884cuda3std6ranges3__45__cpo9iter_moveE,(_ZN40_INTERNAL_7c5bc138_4_k_cu_7a427ac1_209884cuda3std3__45__cpo5beginE - _ZN40_INTERNAL_7c5bc138_4_k_cu_7a427ac1_209884cuda3std6ranges3__45__cpo9iter_moveE)
_ZN40_INTERNAL_7c5bc138_4_k_cu_7a427ac1_209884cuda3std6ranges3__45__cpo9iter_moveE:
	.zero		1
	.type		_ZN40_INTERNAL_7c5bc138_4_k_cu_7a427ac1_209884cuda3std3__45__cpo5beginE,@object
	.size		_ZN40_INTERNAL_7c5bc138_4_k_cu_7a427ac1_209884cuda3std3__45__cpo5beginE,(_ZN40_INTERNAL_7c5bc138_4_k_cu_7a427ac1_209884cuda3std3__442_GLOBAL__N__7c5bc138_4_k_cu_7a427ac1_209886ignoreE - _ZN40_INTERNAL_7c5bc138_4_k_cu_7a427ac1_209884cuda3std3__45__cpo5beginE)
_ZN40_INTERNAL_7c5bc138_4_k_cu_7a427ac1_209884cuda3std3__45__cpo5beginE:
	.zero		1
	.type		_ZN40_INTERNAL_7c5bc138_4_k_cu_7a427ac1_209884cuda3std3__442_GLOBAL__N__7c5bc138_4_k_cu_7a427ac1_209886ignoreE,@object
	.size		_ZN40_INTERNAL_7c5bc138_4_k_cu_7a427ac1_209884cuda3std3__442_GLOBAL__N__7c5bc138_4_k_cu_7a427ac1_209886ignoreE,(_ZN40_INTERNAL_7c5bc138_4_k_cu_7a427ac1_209884cute7productE - _ZN40_INTERNAL_7c5bc138_4_k_cu_7a427ac1_209884cuda3std3__442_GLOBAL__N__7c5bc138_4_k_cu_7a427ac1_209886ignoreE)
_ZN40_INTERNAL_7c5bc138_4_k_cu_7a427ac1_209884cuda3std3__442_GLOBAL__N__7c5bc138_4_k_cu_7a427ac1_209886ignoreE:
	.zero		1
	.type		_ZN40_INTERNAL_7c5bc138_4_k_cu_7a427ac1_209884cute7productE,@object
	.size		_ZN40_INTERNAL_7c5bc138_4_k_cu_7a427ac1_209884cute7productE,(_ZN40_INTERNAL_7c5bc138_4_k_cu_7a427ac1_209884cuda3std3__45__cpo3endE - _ZN40_INTERNAL_7c5bc138_4_k_cu_7a427ac1_209884cute7productE)
_ZN40_INTERNAL_7c5bc138_4_k_cu_7a427ac1_209884cute7productE:
	.zero		1
	.type		_ZN40_INTERNAL_7c5bc138_4_k_cu_7a427ac1_209884cuda3std3__45__cpo3endE,@object
	.size		_ZN40_INTERNAL_7c5bc138_4_k_cu_7a427ac1_209884cuda3std3__45__cpo3endE,(_ZN40_INTERNAL_7c5bc138_4_k_cu_7a427ac1_209884cuda3std3__419piecewise_constructE - _ZN40_INTERNAL_7c5bc138_4_k_cu_7a427ac1_209884cuda3std3__45__cpo3endE)
_ZN40_INTERNAL_7c5bc138_4_k_cu_7a427ac1_209884cuda3std3__45__cpo3endE:
	.zero		1
	.type		_ZN40_INTERNAL_7c5bc138_4_k_cu_7a427ac1_209884cuda3std3__419piecewise_constructE,@object
	.size		_ZN40_INTERNAL_7c5bc138_4_k_cu_7a427ac1_209884cuda3std3__419piecewise_constructE,(_ZN40_INTERNAL_7c5bc138_4_k_cu_7a427ac1_209884cuda3std3__45__cpo4cendE - _ZN40_INTERNAL_7c5bc138_4_k_cu_7a427ac1_209884cuda3std3__419piecewise_constructE)
_ZN40_INTERNAL_7c5bc138_4_k_cu_7a427ac1_209884cuda3std3__419piecewise_constructE:
	.zero		1
	.type		_ZN40_INTERNAL_7c5bc138_4_k_cu_7a427ac1_209884cuda3std3__45__cpo4cendE,@object
	.size		_ZN40_INTERNAL_7c5bc138_4_k_cu_7a427ac1_209884cuda3std3__45__cpo4cendE,(_ZN40_INTERNAL_7c5bc138_4_k_cu_7a427ac1_209884cuda3std6ranges3__45__cpo4swapE - _ZN40_INTERNAL_7c5bc138_4_k_cu_7a427ac1_209884cuda3std3__45__cpo4cendE)
_ZN40_INTERNAL_7c5bc138_4_k_cu_7a427ac1_209884cuda3std3__45__cpo4cendE:
	.zero		1
	.type		_ZN40_INTERNAL_7c5bc138_4_k_cu_7a427ac1_209884cuda3std6ranges3__45__cpo4swapE,@object
	.size		_ZN40_INTERNAL_7c5bc138_4_k_cu_7a427ac1_209884cuda3std6ranges3__45__cpo4swapE,(.L_11 - _ZN40_INTERNAL_7c5bc138_4_k_cu_7a427ac1_209884cuda3std6ranges3__45__cpo4swapE)
_ZN40_INTERNAL_7c5bc138_4_k_cu_7a427ac1_209884cuda3std6ranges3__45__cpo4swapE:
	.zero		1
.L_11:


//--------------------- .nv.constant0._ZN7cutlass13device_kernelINS_4gemm6kernel13GemmUniversalIN4cute5tupleIJiiiiEEENS1_10collective13CollectiveMmaINS1_35MainloopSm100TmaUmmaWarpSpecializedILi14ELi2ELi2ENS5_IJNS4_1CILi1EEESB_SB_EEEEENS5_IJNSA_ILi128EEENSA_ILi256EEENSA_ILi32EEEEEEaNS5_IJlSB_lEEEaSI_NS4_8TiledMMAINS4_8MMA_AtomIJNS4_15SM100_MMA_S8_SSIaaiLi128ELi256ELNS4_4UMMA5MajorE0ELSN_0ELNSM_8SaturateE0EEEEEENS4_6LayoutISC_NS5_IJNSA_ILi0EEESS_SS_EEEEENS5_IJNS4_10UnderscoreESV_SV_EEEEENS4_13SM90_TMA_LOADENS4_14ComposedLayoutINS4_7SwizzleILi1ELi4ELi3EEENS4_18smem_ptr_flag_bitsILi8EEENSR_INS5_IJNSA_ILi8EEESG_EEENS5_IJSG_SB_EEEEEEEvNS4_8identityESY_S18_vS19_EENS_8epilogue10collective18CollectiveEpilogueINS1B_23Sm100TmaWarpSpecializedILi4ELi2ELi64ELb0ELb0EEEJSH_NS5_IJNSR_ISE_SB_EENSR_INSA_ILi64EEESB_EEEEEaSI_aSI_NS1B_6fusion15FusionCallbacksIS1F_NS1K_17LinearCombinationIaiaiLNS_15FloatRoundStyleE2EEESH_S1J_JEEENS4_5SM1004TMEM4LOAD26SM100_TMEM_LOAD_32dp32b64xESY_NSZ_INS10_ILi2ELi4ELi3EEES13_NSR_INS5_IJS14_S1H_EEENS5_IJS1H_SB_EEEEEEENS4_39AutoVectorizingCopyWithAssumedAlignmentILi128EEENS4_14SM90_TMA_STOREES1Y_S20_S20_EEEvvEEEEvNT_6ParamsE --------------------------
	.section	.nv.constant0._ZN7cutlass13device_kernelINS_4gemm6kernel13GemmUniversalIN4cute5tupleIJiiiiEEENS1_10collective13CollectiveMmaINS1_35MainloopSm100TmaUmmaWarpSpecializedILi14ELi2ELi2ENS5_IJNS4_1CILi1EEESB_SB_EEEEENS5_IJNSA_ILi128EEENSA_ILi256EEENSA_ILi32EEEEEEaNS5_IJlSB_lEEEaSI_NS4_8TiledMMAINS4_8MMA_AtomIJNS4_15SM100_MMA_S8_SSIaaiLi128ELi256ELNS4_4UMMA5MajorE0ELSN_0ELNSM_8SaturateE0EEEEEENS4_6LayoutISC_NS5_IJNSA_ILi0EEESS_SS_EEEEENS5_IJNS4_10UnderscoreESV_SV_EEEEENS4_13SM90_TMA_LOADENS4_14ComposedLayoutINS4_7SwizzleILi1ELi4ELi3EEENS4_18smem_ptr_flag_bitsILi8EEENSR_INS5_IJNSA_ILi8EEESG_EEENS5_IJSG_SB_EEEEEEEvNS4_8identityESY_S18_vS19_EENS_8epilogue10collective18CollectiveEpilogueINS1B_23Sm100TmaWarpSpecializedILi4ELi2ELi64ELb0ELb0EEEJSH_NS5_IJNSR_ISE_SB_EENSR_INSA_ILi64EEESB_EEEEEaSI_aSI_NS1B_6fusion15FusionCallbacksIS1F_NS1K_17LinearCombinationIaiaiLNS_15FloatRoundStyleE2EEESH_S1J_JEEENS4_5SM1004TMEM4LOAD26SM100_TMEM_LOAD_32dp32b64xESY_NSZ_INS10_ILi2ELi4ELi3EEES13_NSR_INS5_IJS14_S1H_EEENS5_IJS1H_SB_EEEEEEENS4_39AutoVectorizingCopyWithAssumedAlignmentILi128EEENS4_14SM90_TMA_STOREES1Y_S20_S20_EEEvvEEEEvNT_6ParamsE,"a",@progbits
	.sectionflags	@""
	.align	4
.nv.constant0._ZN7cutlass13device_kernelINS_4gemm6kernel13GemmUniversalIN4cute5tupleIJiiiiEEENS1_10collective13CollectiveMmaINS1_35MainloopSm100TmaUmmaWarpSpecializedILi14ELi2ELi2ENS5_IJNS4_1CILi1EEESB_SB_EEEEENS5_IJNSA_ILi128EEENSA_ILi256EEENSA_ILi32EEEEEEaNS5_IJlSB_lEEEaSI_NS4_8TiledMMAINS4_8MMA_AtomIJNS4_15SM100_MMA_S8_SSIaaiLi128ELi256ELNS4_4UMMA5MajorE0ELSN_0ELNSM_8SaturateE0EEEEEENS4_6LayoutISC_NS5_IJNSA_ILi0EEESS_SS_EEEEENS5_IJNS4_10UnderscoreESV_SV_EEEEENS4_13SM90_TMA_LOADENS4_14ComposedLayoutINS4_7SwizzleILi1ELi4ELi3EEENS4_18smem_ptr_flag_bitsILi8EEENSR_INS5_IJNSA_ILi8EEESG_EEENS5_IJSG_SB_EEEEEEEvNS4_8identityESY_S18_vS19_EENS_8epilogue10collective18CollectiveEpilogueINS1B_23Sm100TmaWarpSpecializedILi4ELi2ELi64ELb0ELb0EEEJSH_NS5_IJNSR_ISE_SB_EENSR_INSA_ILi64EEESB_EEEEEaSI_aSI_NS1B_6fusion15FusionCallbacksIS1F_NS1K_17LinearCombinationIaiaiLNS_15FloatRoundStyleE2EEESH_S1J_JEEENS4_5SM1004TMEM4LOAD26SM100_TMEM_LOAD_32dp32b64xESY_NSZ_INS10_ILi2ELi4ELi3EEES13_NSR_INS5_IJS14_S1H_EEENS5_IJS1H_SB_EEEEEEENS4_39AutoVectorizingCopyWithAssumedAlignmentILi128EEENS4_14SM90_TMA_STOREES1Y_S20_S20_EEEvvEEEEvNT_6ParamsE:
	.zero		2944


//--------------------- SYMBOLS --------------------------

	.type		.nv.reservedSmem.offset0,@object
	.size		.nv.reservedSmem.offset0,0x4
	.type		.nv.reservedSmem.cap,@object
	.size		.nv.reservedSmem.cap,0x4
	.type		__assertfail,@function
